def attn_fwd(
    Q,
    K,
    V,
    Out,
    Lse,
    sm_scale,
    stride_qz,
    stride_qh,
    stride_qm,
    stride_qk,
    stride_kz,
    stride_kh,
    stride_kn,
    stride_kk,
    stride_vz,
    stride_vh,
    stride_vn,
    stride_vk,
    stride_oz,
    stride_oh,
    stride_om,
    stride_ok,
    seqlen_q,
    seqlen_k,
    BLOCK_M: tl.constexpr,
    BLOCK_N: tl.constexpr,
    HEAD_DIM: tl.constexpr,
    CAUSAL: tl.constexpr,
):
    start_m = tl.program_id(0)
    off_hz = tl.program_id(1)
    q_off = off_hz * stride_qh
    k_off = off_hz * stride_kh
    v_off = off_hz * stride_vh
    offs_m = start_m * BLOCK_M + tl.arange(0, BLOCK_M)
    offs_d = tl.arange(0, HEAD_DIM)
    offs_n = tl.arange(0, BLOCK_N)
    q_ptrs = Q + q_off + offs_m[:, None] * stride_qm + offs_d[None, :] * stride_qk
    k_ptrs = K + k_off + offs_d[:, None] * stride_kk + offs_n[None, :] * stride_kn
    v_ptrs = V + v_off + offs_n[:, None] * stride_vn + offs_d[None, :] * stride_vk
    m_i = tl.full([BLOCK_M], float("-inf"), dtype=tl.float32)
    l_i = tl.zeros([BLOCK_M], dtype=tl.float32) + 1.0
    acc = tl.zeros([BLOCK_M, HEAD_DIM], dtype=tl.float32)
    q = tl.load(q_ptrs)
    acc, l_i, m_i = _attn_fwd_inner(
        acc,
        l_i,
        m_i,
        q,
        k_ptrs,
        v_ptrs,
        sm_scale,
        stride_kn,
        stride_vn,
        start_m,
        seqlen_k,
        BLOCK_M,
        BLOCK_N,
        HEAD_DIM,
        CAUSAL,
    )
    acc = acc / l_i[:, None]
    lse = m_i + tl.math.log2(l_i) / 1.4426950408889634
    o_ptrs = (
        Out
        + off_hz * stride_oh
        + offs_m[:, None] * stride_om
        + offs_d[None, :] * stride_ok
    )
    tl.store(o_ptrs, acc.to(Out.dtype.element_ty))
    tl.store(Lse + off_hz * seqlen_q + offs_m, lse)

# config = {"BLOCK_M": 32, "BLOCK_N": 64, "HEAD_DIM": 32, "arch": "sm_100", "causal": false, "dtype": "bf16", "num_stages": 4, "num_warps": 8}
# arch = sm_100


// ===== COMPILED SASS (sm_100a) =====

	.target	sm_100a

	.elftype	@"ET_EXEC"


//--------------------- .note.nv.tkinfo           --------------------------
	.section	.note.nv.tkinfo,"",@"SHT_NOTE"
	.sectionflags	@"SHF_NOTE_NV_TKINFO"
	.tkinfo
        /*0018*/ 	.word	0x00000081
        /*0030*/ 	.string	""
        /*0030*/ 	.string	"ptxas-blackwell"
        /*0030*/ 	.string	"Cuda compilation tools, release 12.9, V12.9.86"
        /*0030*/ 	.string	"Build cuda_12.9.r12.9/compiler.36037853_0"
        /*0030*/ 	.string	"-v  -suppress-debug-info  -lineinfo  -arch sm_100a "



//--------------------- .note.nv.cuver            --------------------------
	.section	.note.nv.cuver,"",@"SHT_NOTE"
	.sectionflags	@"SHF_NOTE_NV_CUVER"
        /*0018*/ 	.short	0x0001
        /*001a*/ 	.short	0x0064
        /*001c*/ 	.short	0x0001
        /*001e*/ 	.short	0x0000
        /*0020*/ 	.short	0x0001
        /*0022*/ 	.short	0x0000


//--------------------- .nv.info                  --------------------------
	.section	.nv.info,"",@"SHT_CUDA_INFO"
	.align	4


	//----- nvinfo : EIATTR_REGCOUNT
	.align		4
        /*0000*/ 	.byte	0x04, 0x2f
        /*0002*/ 	.short	(.L_2 - .L_1)
	.align		4
.L_1:
        /*0004*/ 	.word	index@(attn_fwd)
        /*0008*/ 	.word	0x00000086


	//----- nvinfo : EIATTR_FRAME_SIZE
	.align		4
.L_2:
        /*000c*/ 	.byte	0x04, 0x11
        /*000e*/ 	.short	(.L_4 - .L_3)
	.align		4
.L_3:
        /*0010*/ 	.word	index@(attn_fwd)
        /*0014*/ 	.word	0x00000000


	//----- nvinfo : EIATTR_MIN_STACK_SIZE
	.align		4
.L_4:
        /*0018*/ 	.byte	0x04, 0x12
        /*001a*/ 	.short	(.L_6 - .L_5)
	.align		4
.L_5:
        /*001c*/ 	.word	index@(attn_fwd)
        /*0020*/ 	.word	0x00000000
.L_6:


//--------------------- .nv.info.attn_fwd         --------------------------
	.section	.nv.info.attn_fwd,"",@"SHT_CUDA_INFO"
	.sectionflags	@""
	.align	4


	//----- nvinfo : EIATTR_CUDA_API_VERSION
	.align		4
        /*0000*/ 	.byte	0x04, 0x37
        /*0002*/ 	.short	(.L_8 - .L_7)
.L_7:
        /*0004*/ 	.word	0x00000081


	//----- nvinfo : EIATTR_KPARAM_INFO
	.align		4
.L_8:
        /*0008*/ 	.byte	0x04, 0x17
        /*000a*/ 	.short	(.L_10 - .L_9)
.L_9:
        /*000c*/ 	.word	0x00000000
        /*0010*/ 	.short	0x0019
        /*0012*/ 	.short	0x0080
        /*0014*/ 	.byte	0x00, 0xf4, 0x21, 0x00


	//----- nvinfo : EIATTR_KPARAM_INFO
	.align		4
.L_10:
        /*0018*/ 	.byte	0x04, 0x17
        /*001a*/ 	.short	(.L_12 - .L_11)
.L_11:
        /*001c*/ 	.word	0x00000000
        /*0020*/ 	.short	0x0018
        /*0022*/ 	.short	0x0078
        /*0024*/ 	.byte	0x00, 0xf4, 0x21, 0x00


	//----- nvinfo : EIATTR_KPARAM_INFO
	.align		4
.L_12:
        /*0028*/ 	.byte	0x04, 0x17
        /*002a*/ 	.short	(.L_14 - .L_13)
.L_13:
        /*002c*/ 	.word	0x00000000
        /*0030*/ 	.short	0x0017
        /*0032*/ 	.short	0x0070
        /*0034*/ 	.byte	0x00, 0xf0, 0x11, 0x00


	//----- nvinfo : EIATTR_KPARAM_INFO
	.align		4
.L_14:
        /*0038*/ 	.byte	0x04, 0x17
        /*003a*/ 	.short	(.L_16 - .L_15)
.L_15:
        /*003c*/ 	.word	0x00000000
        /*0040*/ 	.short	0x0016
        /*0042*/ 	.short	0x006c
        /*0044*/ 	.byte	0x00, 0xf0, 0x11, 0x00


	//----- nvinfo : EIATTR_KPARAM_INFO
	.align		4
.L_16:
        /*0048*/ 	.byte	0x04, 0x17
        /*004a*/ 	.short	(.L_18 - .L_17)
.L_17:
        /*004c*/ 	.word	0x00000000
        /*0050*/ 	.short	0x0015
        /*0052*/ 	.short	0x0068
        /*0054*/ 	.byte	0x00, 0xf0, 0x11, 0x00


	//----- nvinfo : EIATTR_KPARAM_INFO
	.align		4
.L_18:
        /*0058*/ 	.byte	0x04, 0x17
        /*005a*/ 	.short	(.L_20 - .L_19)
.L_19:
        /*005c*/ 	.word	0x00000000
        /*0060*/ 	.short	0x0014
        /*0062*/ 	.short	0x0064
        /*0064*/ 	.byte	0x00, 0xf0, 0x11, 0x00


	//----- nvinfo : EIATTR_KPARAM_INFO
	.align		4
.L_20:
        /*0068*/ 	.byte	0x04, 0x17
        /*006a*/ 	.short	(.L_22 - .L_21)
.L_21:
        /*006c*/ 	.word	0x00000000
        /*0070*/ 	.short	0x0013
        /*0072*/ 	.short	0x0060
        /*0074*/ 	.byte	0x00, 0xf0, 0x11, 0x00


	//----- nvinfo : EIATTR_KPARAM_INFO
	.align		4
.L_22:
        /*0078*/ 	.byte	0x04, 0x17
        /*007a*/ 	.short	(.L_24 - .L_23)
.L_23:
        /*007c*/ 	.word	0x00000000
        /*0080*/ 	.short	0x0012
        /*0082*/ 	.short	0x005c
        /*0084*/ 	.byte	0x00, 0xf0, 0x11, 0x00


	//----- nvinfo : EIATTR_KPARAM_INFO
	.align		4
.L_24:
        /*0088*/ 	.byte	0x04, 0x17
        /*008a*/ 	.short	(.L_26 - .L_25)
.L_25:
        /*008c*/ 	.word	0x00000000
        /*0090*/ 	.short	0x0011
        /*0092*/ 	.short	0x0058
        /*0094*/ 	.byte	0x00, 0xf0, 0x11, 0x00


	//----- nvinfo : EIATTR_KPARAM_INFO
	.align		4
.L_26:
        /*0098*/ 	.byte	0x04, 0x17
        /*009a*/ 	.short	(.L_28 - .L_27)
.L_27:
        /*009c*/ 	.word	0x00000000
        /*00a0*/ 	.short	0x0010
        /*00a2*/ 	.short	0x0054
        /*00a4*/ 	.byte	0x00, 0xf0, 0x11, 0x00


	//----- nvinfo : EIATTR_KPARAM_INFO
	.align		4
.L_28:
        /*00a8*/ 	.byte	0x04, 0x17
        /*00aa*/ 	.short	(.L_30 - .L_29)
.L_29:
        /*00ac*/ 	.word	0x00000000
        /*00b0*/ 	.short	0x000f
        /*00b2*/ 	.short	0x0050
        /*00b4*/ 	.byte	0x00, 0xf0, 0x11, 0x00


	//----- nvinfo : EIATTR_KPARAM_INFO
	.align		4
.L_30:
        /*00b8*/ 	.byte	0x04, 0x17
        /*00ba*/ 	.short	(.L_32 - .L_31)
.L_31:
        /*00bc*/ 	.word	0x00000000
        /*00c0*/ 	.short	0x000e
        /*00c2*/ 	.short	0x004c
        /*00c4*/ 	.byte	0x00, 0xf0, 0x11, 0x00


	//----- nvinfo : EIATTR_KPARAM_INFO
	.align		4
.L_32:
        /*00c8*/ 	.byte	0x04, 0x17
        /*00ca*/ 	.short	(.L_34 - .L_33)
.L_33:
        /*00cc*/ 	.word	0x00000000
        /*00d0*/ 	.short	0x000d
        /*00d2*/ 	.short	0x0048
        /*00d4*/ 	.byte	0x00, 0xf0, 0x11, 0x00


	//----- nvinfo : EIATTR_KPARAM_INFO
	.align		4
.L_34:
        /*00d8*/ 	.byte	0x04, 0x17
        /*00da*/ 	.short	(.L_36 - .L_35)
.L_35:
        /*00dc*/ 	.word	0x00000000
        /*00e0*/ 	.short	0x000c
        /*00e2*/ 	.short	0x0044
        /*00e4*/ 	.byte	0x00, 0xf0, 0x11, 0x00


	//----- nvinfo : EIATTR_KPARAM_INFO
	.align		4
.L_36:
        /*00e8*/ 	.byte	0x04, 0x17
        /*00ea*/ 	.short	(.L_38 - .L_37)
.L_37:
        /*00ec*/ 	.word	0x00000000
        /*00f0*/ 	.short	0x000b
        /*00f2*/ 	.short	0x0040
        /*00f4*/ 	.byte	0x00, 0xf0, 0x11, 0x00


	//----- nvinfo : EIATTR_KPARAM_INFO
	.align		4
.L_38:
        /*00f8*/ 	.byte	0x04, 0x17
        /*00fa*/ 	.short	(.L_40 - .L_39)
.L_39:
        /*00fc*/ 	.word	0x00000000
        /*0100*/ 	.short	0x000a
        /*0102*/ 	.short	0x003c
        /*0104*/ 	.byte	0x00, 0xf0, 0x11, 0x00


	//----- nvinfo : EIATTR_KPARAM_INFO
	.align		4
.L_40:
        /*0108*/ 	.byte	0x04, 0x17
        /*010a*/ 	.short	(.L_42 - .L_41)
.L_41:
        /*010c*/ 	.word	0x00000000
        /*0110*/ 	.short	0x0009
        /*0112*/ 	.short	0x0038
        /*0114*/ 	.byte	0x00, 0xf0, 0x11, 0x00


	//----- nvinfo : EIATTR_KPARAM_INFO
	.align		4
.L_42:
        /*0118*/ 	.byte	0x04, 0x17
        /*011a*/ 	.short	(.L_44 - .L_43)
.L_43:
        /*011c*/ 	.word	0x00000000
        /*0120*/ 	.short	0x0008
        /*0122*/ 	.short	0x0034
        /*0124*/ 	.byte	0x00, 0xf0, 0x11, 0x00


	//----- nvinfo : EIATTR_KPARAM_INFO
	.align		4
.L_44:
        /*0128*/ 	.byte	0x04, 0x17
        /*012a*/ 	.short	(.L_46 - .L_45)
.L_45:
        /*012c*/ 	.word	0x00000000
        /*0130*/ 	.short	0x0007
        /*0132*/ 	.short	0x0030
        /*0134*/ 	.byte	0x00, 0xf0, 0x11, 0x00


	//----- nvinfo : EIATTR_KPARAM_INFO
	.align		4
.L_46:
        /*0138*/ 	.byte	0x04, 0x17
        /*013a*/ 	.short	(.L_48 - .L_47)
.L_47:
        /*013c*/ 	.word	0x00000000
        /*0140*/ 	.short	0x0006
        /*0142*/ 	.short	0x002c
        /*0144*/ 	.byte	0x00, 0xf0, 0x11, 0x00


	//----- nvinfo : EIATTR_KPARAM_INFO
	.align		4
.L_48:
        /*0148*/ 	.byte	0x04, 0x17
        /*014a*/ 	.short	(.L_50 - .L_49)
.L_49:
        /*014c*/ 	.word	0x00000000
        /*0150*/ 	.short	0x0005
        /*0152*/ 	.short	0x0028
        /*0154*/ 	.byte	0x00, 0xf0, 0x11, 0x00


	//----- nvinfo : EIATTR_KPARAM_INFO
	.align		4
.L_50:
        /*0158*/ 	.byte	0x04, 0x17
        /*015a*/ 	.short	(.L_52 - .L_51)
.L_51:
        /*015c*/ 	.word	0x00000000
        /*0160*/ 	.short	0x0004
        /*0162*/ 	.short	0x0020
        /*0164*/ 	.byte	0x00, 0xf4, 0x21, 0x00


	//----- nvinfo : EIATTR_KPARAM_INFO
	.align		4
.L_52:
        /*0168*/ 	.byte	0x04, 0x17
        /*016a*/ 	.short	(.L_54 - .L_53)
.L_53:
        /*016c*/ 	.word	0x00000000
        /*0170*/ 	.short	0x0003
        /*0172*/ 	.short	0x0018
        /*0174*/ 	.byte	0x00, 0xf4, 0x21, 0x00


	//----- nvinfo : EIATTR_KPARAM_INFO
	.align		4
.L_54:
        /*0178*/ 	.byte	0x04, 0x17
        /*017a*/ 	.short	(.L_56 - .L_55)
.L_55:
        /*017c*/ 	.word	0x00000000
        /*0180*/ 	.short	0x0002
        /*0182*/ 	.short	0x0010
        /*0184*/ 	.byte	0x00, 0xf4, 0x21, 0x00


	//----- nvinfo : EIATTR_KPARAM_INFO
	.align		4
.L_56:
        /*0188*/ 	.byte	0x04, 0x17
        /*018a*/ 	.short	(.L_58 - .L_57)
.L_57:
        /*018c*/ 	.word	0x00000000
        /*0190*/ 	.short	0x0001
        /*0192*/ 	.short	0x0008
        /*0194*/ 	.byte	0x00, 0xf4, 0x21, 0x00


	//----- nvinfo : EIATTR_KPARAM_INFO
	.align		4
.L_58:
        /*0198*/ 	.byte	0x04, 0x17
        /*019a*/ 	.short	(.L_60 - .L_59)
.L_59:
        /*019c*/ 	.word	0x00000000
        /*01a0*/ 	.short	0x0000
        /*01a2*/ 	.short	0x0000
        /*01a4*/ 	.byte	0x00, 0xf4, 0x21, 0x00


	//----- nvinfo : EIATTR_SPARSE_MMA_MASK
	.align		4
.L_60:
        /*01a8*/ 	.byte	0x03, 0x50
        /*01aa*/ 	.short	0x0000


	//----- nvinfo : EIATTR_MAXREG_COUNT
	.align		4
        /*01ac*/ 	.byte	0x03, 0x1b
        /*01ae*/ 	.short	0x00ff


	//----- nvinfo : EIATTR_NUM_BARRIERS
	.align		4
        /*01b0*/ 	.byte	0x02, 0x4c
        /*01b2*/ 	.byte	0x01
	.zero		1


	//----- nvinfo : EIATTR_COOP_GROUP_MASK_REGIDS
	.align		4
        /*01b4*/ 	.byte	0x04, 0x29
        /*01b6*/ 	.short	(.L_62 - .L_61)


	//   ....[0]....
.L_61:
        /*01b8*/ 	.word	0xffffffff


	//   ....[1]....
        /*01bc*/ 	.word	0xffffffff


	//   ....[2]....
        /*01c0*/ 	.word	0xffffffff


	//   ....[3]....
        /*01c4*/ 	.word	0xffffffff


	//   ....[4]....
        /*01c8*/ 	.word	0xffffffff


	//   ....[5]....
        /*01cc*/ 	.word	0xffffffff


	//   ....[6]....
        /*01d0*/ 	.word	0xffffffff


	//   ....[7]....
        /*01d4*/ 	.word	0xffffffff


	//----- nvinfo : EIATTR_COOP_GROUP_INSTR_OFFSETS
	.align		4
.L_62:
        /*01d8*/ 	.byte	0x04, 0x28
        /*01da*/ 	.short	(.L_64 - .L_63)


	//   ....[0]....
.L_63:
        /*01dc*/ 	.word	0x00001050


	//   ....[1]....
        /*01e0*/ 	.word	0x000011f0


	//   ....[2]....
        /*01e4*/ 	.word	0x00001200


	//   ....[3]....
        /*01e8*/ 	.word	0x00001220


	//   ....[4]....
        /*01ec*/ 	.word	0x00001d90


	//   ....[5]....
        /*01f0*/ 	.word	0x00001da0


	//   ....[6]....
        /*01f4*/ 	.word	0x00001e60


	//   ....[7]....
        /*01f8*/ 	.word	0x00001e80


	//----- nvinfo : EIATTR_VRC_CTA_INIT_COUNT
	.align		4
.L_64:
        /*01fc*/ 	.byte	0x02, 0x4a
	.zero		1
	.zero		1


	//----- nvinfo : EIATTR_EXIT_INSTR_OFFSETS
	.align		4
        /*0200*/ 	.byte	0x04, 0x1c
        /*0202*/ 	.short	(.L_66 - .L_65)


	//   ....[0]....
.L_65:
        /*0204*/ 	.word	0x00002c80


	//   ....[1]....
        /*0208*/ 	.word	0x00002cb0


	//----- nvinfo : EIATTR_REQNTID
	.align		4
.L_66:
        /*020c*/ 	.byte	0x04, 0x10
        /*020e*/ 	.short	(.L_68 - .L_67)
.L_67:
        /*0210*/ 	.word	0x00000100
        /*0214*/ 	.word	0x00000001
        /*0218*/ 	.word	0x00000001


	//----- nvinfo : EIATTR_CBANK_PARAM_SIZE
	.align		4
.L_68:
        /*021c*/ 	.byte	0x03, 0x19
        /*021e*/ 	.short	0x0088


	//----- nvinfo : EIATTR_PARAM_CBANK
	.align		4
        /*0220*/ 	.byte	0x04, 0x0a
        /*0222*/ 	.short	(.L_70 - .L_69)
	.align		4
.L_69:
        /*0224*/ 	.word	index@(.nv.constant0.attn_fwd)
        /*0228*/ 	.short	0x0380
        /*022a*/ 	.short	0x0088


	//----- nvinfo : EIATTR_SW_WAR
	.align		4
.L_70:
        /*022c*/ 	.byte	0x04, 0x36
        /*022e*/ 	.short	(.L_72 - .L_71)
.L_71:
        /*0230*/ 	.word	0x00000008
.L_72:


//--------------------- .nv.compat                --------------------------
	.section	.nv.compat,"",@"SHT_CUDA_COMPAT_INFO"
	.align	4
        /*0000*/ 	.byte	0x02, 0x02, 0x01, 0x00, 0x02, 0x05, 0x05, 0x00, 0x02, 0x03, 0x00, 0x00, 0x02, 0x06, 0x01, 0x00


//--------------------- .nv.callgraph             --------------------------
	.section	.nv.callgraph,"",@"SHT_CUDA_CALLGRAPH"
	.align	4
	.sectionentsize	8
	.align		4
        /*0000*/ 	.word	0x00000000
	.align		4
        /*0004*/ 	.word	0xffffffff
	.align		4
        /*0008*/ 	.word	0x00000000
	.align		4
        /*000c*/ 	.word	0xfffffffe
	.align		4
        /*0010*/ 	.word	0x00000000
	.align		4
        /*0014*/ 	.word	0xfffffffd
	.align		4
        /*0018*/ 	.word	0x00000000
	.align		4
        /*001c*/ 	.word	0xfffffffc


//--------------------- .nv.constant4             --------------------------
	.section	.nv.constant4,"a",@progbits
	.align	8
	.align		8
.nv.constant4:
        /*0000*/ 	.dword	_$_str


//--------------------- .text.attn_fwd            --------------------------
	.section	.text.attn_fwd,"ax",@progbits
	.align	128
        .global         attn_fwd
        .type           attn_fwd,@function
        .size           attn_fwd,(.L_x_3 - attn_fwd)
        .other          attn_fwd,@"STO_CUDA_ENTRY STV_DEFAULT"
attn_fwd:
.text.attn_fwd:
[----:B------:R-:W0:Y:S01]  /*0000*/  LDC R1, c[0x0][0x37c] ;  /* 0x0000df00ff017b82 */ /* 0x000e220000000800 */
[----:B------:R-:W1:Y:S07]  /*0010*/  S2R R19, SR_TID.X ;  /* 0x0000000000137919 */ /* 0x000e6e0000002100 */
[----:B------:R-:W2:Y:S01]  /*0020*/  S2UR UR6, SR_CTAID.Y ;  /* 0x00000000000679c3 */ /* 0x000ea20000002600 */
[----:B------:R-:W2:Y:S01]  /*0030*/  LDCU.64 UR4, c[0x0][0x3b0] ;  /* 0x00007600ff0477ac */ /* 0x000ea20008000a00 */
[----:B------:R-:W3:Y:S01]  /*0040*/  S2R R0, SR_CTAID.X ;  /* 0x0000000000007919 */ /* 0x000ee20000002500 */
[----:B------:R-:W4:Y:S05]  /*0050*/  LDCU.64 UR10, c[0x0][0x358] ;  /* 0x00006b00ff0a77ac */ /* 0x000f2a0008000a00 */
[----:B------:R-:W5:Y:S08]  /*0060*/  LDC R11, c[0x0][0x3b8] ;  /* 0x0000ee00ff0b7b82 */ /* 0x000f700000000800 */
[----:B------:R-:W0:Y:S01]  /*0070*/  LDC.64 R12, c[0x0][0x380] ;  /* 0x0000e000ff0c7b82 */ /* 0x000e220000000a00 */
[----:B--2---:R-:W-:-:S04]  /*0080*/  UIMAD UR4, UR6, UR4, URZ ;  /* 0x00000004060472a4 */ /* 0x004fc8000f8e02ff */
[----:B------:R-:W-:Y:S01]  /*0090*/  USHF.L.U32 UR7, UR4, 0x1, URZ ;  /* 0x0000000104077899 */ /* 0x000fe200080006ff */
[C---:B-1----:R-:W-:Y:S02]  /*00a0*/  LOP3.LUT R3, R19.reuse, 0x1f, RZ, 0xc0, !PT ;  /* 0x0000001f13037812 */ /* 0x042fe400078ec0ff */
[----:B------:R-:W-:Y:S02]  /*00b0*/  SHF.R.U32.HI R16, RZ, 0x5, R19 ;  /* 0x00000005ff107819 */ /* 0x000fe40000011613 */
[----:B---3--:R-:W-:Y:S02]  /*00c0*/  LEA R0, R0, R3, 0x5 ;  /* 0x0000000300007211 */ /* 0x008fe400078e28ff */
[----:B------:R-:W-:Y:S02]  /*00d0*/  SGXT.U32 R16, R16, 0x3 ;  /* 0x000000031010781a */ /* 0x000fe40000000000 */
[----:B------:R-:W-:Y:S01]  /*00e0*/  LEA.HI R20, R19, 0x18, RZ, 0x1b ;  /* 0x0000001813147811 */ /* 0x000fe200078fd8ff */
[----:B------:R-:W-:Y:S01]  /*00f0*/  IMAD R2, R0, UR5, RZ ;  /* 0x0000000500027c24 */ /* 0x000fe2000f8e02ff */
[----:B------:R-:W-:Y:S01]  /*0100*/  UIMAD.WIDE UR4, UR4, 0x2, URZ ;  /* 0x00000002040478a5 */ /* 0x000fe2000f8e02ff */
[----:B-----5:R-:W-:-:S03]  /*0110*/  IMAD R7, R16, R11, RZ ;  /* 0x0000000b10077224 */ /* 0x020fc600078e02ff */
[C---:B------:R-:W-:Y:S01]  /*0120*/  SHF.L.U32 R5, R2.reuse, 0x1, RZ ;  /* 0x0000000102057819 */ /* 0x040fe200000006ff */
[----:B------:R-:W-:Y:S01]  /*0130*/  IMAD.HI R2, R2, 0x2, RZ ;  /* 0x0000000202027827 */ /* 0x000fe200078e02ff */
[----:B------:R-:W-:Y:S02]  /*0140*/  LEA R9, R11, R7, 0x3 ;  /* 0x000000070b097211 */ /* 0x000fe400078e18ff */
[----:B0-----:R-:W-:Y:S01]  /*0150*/  IADD3 R10, P0, P1, R5, UR7, R12 ;  /* 0x00000007050a7c10 */ /* 0x001fe2000f91e00c */
[----:B------:R-:W-:Y:S01]  /*0160*/  IMAD R12, R20, R11, RZ ;  /* 0x0000000b140c7224 */ /* 0x000fe200078e02ff */
[----:B------:R-:W-:Y:S01]  /*0170*/  LEA R11, R11, R9, 0x3 ;  /* 0x000000090b0b7211 */ /* 0x000fe200078e18ff */
[----:B------:R-:W-:Y:S01]  /*0180*/  UMOV UR4, 0x400 ;  /* 0x0000040000047882 */ /* 0x000fe20000000000 */
[----:B------:R-:W-:Y:S01]  /*0190*/  IADD3.X R2, PT, PT, R2, UR5, R13, P0, P1 ;  /* 0x0000000502027c10 */ /* 0x000fe200087e240d */
[----:B------:R-:W0:Y:S01]  /*01a0*/  LDCU UR7, c[0x0][0x3f0] ;  /* 0x00007e00ff0777ac */ /* 0x000e220008000800 */
[----:B------:R-:W-:-:S02]  /*01b0*/  LEA R4, P0, R7, R10, 0x1 ;  /* 0x0000000a07047211 */ /* 0x000fc400078008ff */
[-C--:B------:R-:W-:Y:S02]  /*01c0*/  LEA R6, P1, R9, R10.reuse, 0x1 ;  /* 0x0000000a09067211 */ /* 0x080fe400078208ff */
[-C--:B------:R-:W-:Y:S02]  /*01d0*/  LEA R8, P2, R11, R10.reuse, 0x1 ;  /* 0x0000000a0b087211 */ /* 0x080fe400078408ff */
[----:B------:R-:W-:Y:S02]  /*01e0*/  LEA R10, P3, R12, R10, 0x1 ;  /* 0x0000000a0c0a7211 */ /* 0x000fe400078608ff */
[-C--:B------:R-:W-:Y:S02]  /*01f0*/  LEA.HI.X.SX32 R5, R7, R2.reuse, 0x1, P0 ;  /* 0x0000000207057211 */ /* 0x080fe400000f0eff */
[-C--:B------:R-:W-:Y:S02]  /*0200*/  LEA.HI.X.SX32 R7, R9, R2.reuse, 0x1, P1 ;  /* 0x0000000209077211 */ /* 0x080fe400008f0eff */
[----:B------:R-:W-:-:S02]  /*0210*/  LEA.HI.X.SX32 R9, R11, R2, 0x1, P2 ;  /* 0x000000020b097211 */ /* 0x000fc400010f0eff */
[----:B------:R-:W-:Y:S01]  /*0220*/  LEA.HI.X.SX32 R11, R12, R2, 0x1, P3 ;  /* 0x000000020c0b7211 */ /* 0x000fe200018f0eff */
[----:B----4-:R-:W2:Y:S04]  /*0230*/  LDG.E.U16 R5, desc[UR10][R4.64] ;  /* 0x0000000a04057981 */ /* 0x010ea8000c1e1500 */
[----:B------:R1:W3:Y:S04]  /*0240*/  LDG.E.U16 R13, desc[UR10][R6.64] ;  /* 0x0000000a060d7981 */ /* 0x0002e8000c1e1500 */
[----:B------:R4:W5:Y:S04]  /*0250*/  LDG.E.U16 R15, desc[UR10][R10.64] ;  /* 0x0000000a0a0f7981 */ /* 0x000968000c1e1500 */
[----:B------:R0:W5:Y:S01]  /*0260*/  LDG.E.U16 R9, desc[UR10][R8.64] ;  /* 0x0000000a08097981 */ /* 0x000162000c1e1500 */
[----:B------:R-:W0:Y:S01]  /*0270*/  S2UR UR5, SR_CgaCtaId ;  /* 0x00000000000579c3 */ /* 0x000e220000008800 */
[----:B------:R-:W-:-:S02]  /*0280*/  LOP3.LUT R2, R19, 0xc0, RZ, 0xc0, !PT ;  /* 0x000000c013027812 */ /* 0x000fc400078ec0ff */
[----:B------:R-:W-:Y:S02]  /*0290*/  SHF.L.U32 R17, R19, 0x1, RZ ;  /* 0x0000000113117819 */ /* 0x000fe400000006ff */
[----:B------:R-:W-:-:S04]  /*02a0*/  SHF.R.U32.HI R2, RZ, 0x2, R2 ;  /* 0x00000002ff027819 */ /* 0x000fc80000011602 */
[----:B------:R-:W-:Y:S01]  /*02b0*/  LOP3.LUT R2, R2, 0x1fe, R17, 0x78, !PT ;  /* 0x000001fe02027812 */ /* 0x000fe200078e7811 */
[----:B0-----:R-:W-:Y:S02]  /*02c0*/  ULEA UR5, UR5, UR4, 0x18 ;  /* 0x0000000405057291 */ /* 0x001fe4000f8ec0ff */
[----:B------:R-:W-:Y:S01]  /*02d0*/  UISETP.GE.AND UP0, UPT, UR7, 0x1, UPT ;  /* 0x000000010700788c */ /* 0x000fe2000bf06270 */
[----:B------:R-:W-:Y:S02]  /*02e0*/  MOV R14, 0xff800000 ;  /* 0xff800000000e7802 */ /* 0x000fe40000000f00 */
[----:B------:R-:W-:Y:S02]  /*02f0*/  CS2R R40, SRZ ;  /* 0x0000000000287805 */ /* 0x000fe4000001ff00 */
[----:B-1----:R-:W-:Y:S02]  /*0300*/  MOV R7, 0x3f800000 ;  /* 0x3f80000000077802 */ /* 0x002fe40000000f00 */
[----:B------:R-:W-:-:S02]  /*0310*/  CS2R R42, SRZ ;  /* 0x00000000002a7805 */ /* 0x000fc4000001ff00 */
[----:B----4-:R-:W-:Y:S02]  /*0320*/  MOV R11, 0x3f800000 ;  /* 0x3f800000000b7802 */ /* 0x010fe40000000f00 */
[----:B------:R-:W-:Y:S02]  /*0330*/  CS2R R64, SRZ ;  /* 0x0000000000407805 */ /* 0x000fe4000001ff00 */
[----:B------:R-:W-:Y:S02]  /*0340*/  MOV R18, 0xff800000 ;  /* 0xff80000000127802 */ /* 0x000fe40000000f00 */
[----:B------:R-:W-:Y:S02]  /*0350*/  CS2R R66, SRZ ;  /* 0x0000000000427805 */ /* 0x000fe4000001ff00 */
[----:B------:R-:W-:Y:S02]  /*0360*/  CS2R R56, SRZ ;  /* 0x0000000000387805 */ /* 0x000fe4000001ff00 */
[----:B------:R-:W-:-:S02]  /*0370*/  CS2R R58, SRZ ;  /* 0x00000000003a7805 */ /* 0x000fc4000001ff00 */
[----:B------:R-:W-:Y:S02]  /*0380*/  CS2R R44, SRZ ;  /* 0x00000000002c7805 */ /* 0x000fe4000001ff00 */
[----:B------:R-:W-:Y:S02]  /*0390*/  CS2R R46, SRZ ;  /* 0x00000000002e7805 */ /* 0x000fe4000001ff00 */
[C---:B------:R-:W-:Y:S02]  /*03a0*/  LOP3.LUT R6, R19.reuse, 0x3f, RZ, 0xc0, !PT ;  /* 0x0000003f13067812 */ /* 0x040fe400078ec0ff */
[C---:B------:R-:W-:Y:S01]  /*03b0*/  SHF.L.U32 R8, R19.reuse, 0x3, RZ ;  /* 0x0000000313087819 */ /* 0x040fe200000006ff */
[----:B--2---:R-:W-:Y:S04]  /*03c0*/  STS.U16 [R2+UR5+0x1000], R5 ;  /* 0x0010000502007988 */ /* 0x004fe80008000405 */
[----:B---3--:R-:W-:Y:S04]  /*03d0*/  STS.U16 [R2+UR5+0x1200], R13 ;  /* 0x0012000d02007988 */ /* 0x008fe80008000405 */
[----:B-----5:R-:W-:Y:S04]  /*03e0*/  STS.U16 [R2+UR5+0x1600], R15 ;  /* 0x0016000f02007988 */ /* 0x020fe80008000405 */
[----:B------:R0:W-:Y:S02]  /*03f0*/  STS.U16 [R2+UR5+0x1400], R9 ;  /* 0x0014000902007988 */ /* 0x0001e40008000405 */
[----:B0-----:R-:W-:Y:S01]  /*0400*/  SHF.L.U32 R9, R19, 0x5, RZ ;  /* 0x0000000513097819 */ /* 0x001fe200000006ff */
[----:B------:R-:W-:Y:S06]  /*0410*/  BRA.U !UP0, `(.L_x_0) ;  /* 0x0000001908e47547 */ /* 0x000fec000b800000 */
[----:B------:R-:W0:Y:S01]  /*0420*/  LDC.64 R4, c[0x0][0x3c0] ;  /* 0x0000f000ff047b82 */ /* 0x000e220000000a00 */
[----:B------:R-:W1:Y:S01]  /*0430*/  LDCU UR4, c[0x0][0x3c8] ;  /* 0x00007900ff0477ac */ /* 0x000e620008000800 */
[----:B------:R-:W-:Y:S02]  /*0440*/  LOP3.LUT R11, R8, 0x30, RZ, 0xc0, !PT ;  /* 0x00000030080b7812 */ /* 0x000fe400078ec0ff */
[----:B------:R-:W-:Y:S02]  /*0450*/  CS2R R40, SRZ ;  /* 0x0000000000287805 */ /* 0x000fe4000001ff00 */
[----:B------:R-:W-:Y:S01]  /*0460*/  LOP3.LUT R8, R19, 0x7, RZ, 0xc0, !PT ;  /* 0x0000000713087812 */ /* 0x000fe200078ec0ff */
[----:B------:R-:W2:Y:S01]  /*0470*/  LDCU.64 UR8, c[0x0][0x388] ;  /* 0x00007100ff0877ac */ /* 0x000ea20008000a00 */
[----:B------:R-:W-:Y:S02]  /*0480*/  LOP3.LUT R14, R17, 0x10, RZ, 0xc0, !PT ;  /* 0x00000010110e7812 */ /* 0x000fe400078ec0ff */
[----:B------:R-:W-:Y:S01]  /*0490*/  CS2R R42, SRZ ;  /* 0x00000000002a7805 */ /* 0x000fe2000001ff00 */
[----:B------:R-:W3:Y:S01]  /*04a0*/  LDC.64 R12, c[0x0][0x3d0] ;  /* 0x0000f400ff0c7b82 */ /* 0x000ee20000000a00 */
[----:B------:R-:W4:Y:S01]  /*04b0*/  LDCU.64 UR12, c[0x0][0x390] ;  /* 0x00007200ff0c77ac */ /* 0x000f220008000a00 */
[----:B------:R-:W-:-:S02]  /*04c0*/  MOV R99, 0xff800000 ;  /* 0xff80000000637802 */ /* 0x000fc40000000f00 */
[----:B------:R-:W-:Y:S02]  /*04d0*/  CS2R R64, SRZ ;  /* 0x0000000000407805 */ /* 0x000fe4000001ff00 */
[----:B------:R-:W-:Y:S02]  /*04e0*/  MOV R89, 0xff800000 ;  /* 0xff80000000597802 */ /* 0x000fe40000000f00 */
[----:B------:R-:W-:Y:S02]  /*04f0*/  CS2R R66, SRZ ;  /* 0x0000000000427805 */ /* 0x000fe4000001ff00 */
[----:B------:R-:W-:Y:S02]  /*0500*/  CS2R R56, SRZ ;  /* 0x0000000000387805 */ /* 0x000fe4000001ff00 */
[----:B------:R-:W-:Y:S01]  /*0510*/  CS2R R58, SRZ ;  /* 0x00000000003a7805 */ /* 0x000fe2000001ff00 */
[----:B------:R-:W5:Y:S01]  /*0520*/  LDC R21, c[0x0][0x3d8] ;  /* 0x0000f600ff157b82 */ /* 0x000f620000000800 */
[----:B------:R-:W-:-:S02]  /*0530*/  CS2R R44, SRZ ;  /* 0x00000000002c7805 */ /* 0x000fc4000001ff00 */
[----:B------:R-:W-:Y:S01]  /*0540*/  CS2R R46, SRZ ;  /* 0x00000000002e7805 */ /* 0x000fe2000001ff00 */
[----:B-1----:R-:W-:Y:S01]  /*0550*/  IMAD R10, R3, UR4, RZ ;  /* 0x00000004030a7c24 */ /* 0x002fe2000f8e02ff */
[----:B------:R-:W-:Y:S01]  /*0560*/  LOP3.LUT R3, R14, 0x20, R19, 0xf8, !PT ;  /* 0x000000200e037812 */ /* 0x000fe200078ef813 */
[----:B------:R-:W-:Y:S01]  /*0570*/  IMAD R14, R8, 0x90, RZ ;  /* 0x00000090080e7824 */ /* 0x000fe200078e02ff */
[----:B------:R-:W-:Y:S01]  /*0580*/  UMOV UR4, URZ ;  /* 0x000000ff00047c82 */ /* 0x000fe20008000000 */
[----:B0-----:R-:W-:Y:S01]  /*0590*/  IMAD R7, R4, UR6, RZ ;  /* 0x0000000604077c24 */ /* 0x001fe2000f8e02ff */
[----:B------:R-:W-:Y:S01]  /*05a0*/  LEA R4, R8, R11, 0x6 ;  /* 0x0000000b08047211 */ /* 0x000fe200078e30ff */
[----:B------:R-:W-:Y:S01]  /*05b0*/  IMAD R16, R16, R5, RZ ;  /* 0x0000000510107224 */ /* 0x000fe200078e02ff */
[C---:B------:R-:W-:Y:S01]  /*05c0*/  SHF.L.U32 R11, R10.reuse, 0x1, RZ ;  /* 0x000000010a0b7819 */ /* 0x040fe200000006ff */
[----:B------:R-:W-:Y:S01]  /*05d0*/  IMAD.HI R10, R10, 0x2, RZ ;  /* 0x000000020a0a7827 */ /* 0x000fe200078e02ff */
[----:B------:R-:W-:-:S02]  /*05e0*/  SHF.L.U32 R8, R7, 0x1, RZ ;  /* 0x0000000107087819 */ /* 0x000fc400000006ff */
[----:B------:R-:W-:Y:S01]  /*05f0*/  LOP3.LUT R15, R4, R3, RZ, 0x3c, !PT ;  /* 0x00000003040f7212 */ /* 0x000fe200078e3cff */
[----:B------:R-:W-:Y:S01]  /*0600*/  IMAD.HI R7, R7, 0x2, RZ ;  /* 0x0000000207077827 */ /* 0x000fe200078e02ff */
[----:B--2---:R-:W-:Y:S01]  /*0610*/  IADD3 R119, P0, P1, R11, UR8, R8 ;  /* 0x000000080b777c10 */ /* 0x004fe2000f91e008 */
[----:B------:R-:W0:Y:S01]  /*0620*/  LDCU UR8, c[0x0][0x3a8] ;  /* 0x00007500ff0877ac */ /* 0x000e220008000800 */
[----:B------:R-:W-:Y:S01]  /*0630*/  LOP3.LUT R8, R9, 0x200, RZ, 0xc0, !PT ;  /* 0x0000020009087812 */ /* 0x000fe200078ec0ff */
[----:B---3--:R-:W-:Y:S01]  /*0640*/  IMAD R12, R12, UR6, RZ ;  /* 0x000000060c0c7c24 */ /* 0x008fe2000f8e02ff */
[----:B------:R-:W-:Y:S01]  /*0650*/  SHF.R.U32.HI R9, RZ, 0x6, R19 ;  /* 0x00000006ff097819 */ /* 0x000fe20000011613 */
[----:B------:R-:W-:Y:S01]  /*0660*/  IMAD R11, R6, R13, RZ ;  /* 0x0000000d060b7224 */ /* 0x000fe200078e02ff */
[----:B------:R-:W-:Y:S01]  /*0670*/  IADD3 R8, PT, PT, R15, UR5, R8 ;  /* 0x000000050f087c10 */ /* 0x000fe2000fffe008 */
[----:B------:R-:W-:Y:S01]  /*0680*/  IMAD R20, R20, R5, RZ ;  /* 0x0000000514147224 */ /* 0x000fe200078e02ff */
[----:B------:R-:W-:-:S02]  /*0690*/  IADD3.X R15, PT, PT, R10, UR9, R7, P0, P1 ;  /* 0x000000090a0f7c10 */ /* 0x000fc400087e2407 */
[C---:B------:R-:W-:Y:S02]  /*06a0*/  SHF.L.U32 R7, R12.reuse, 0x1, RZ ;  /* 0x000000010c077819 */ /* 0x040fe400000006ff */
[----:B------:R-:W-:Y:S02]  /*06b0*/  SHF.L.U32 R10, R11, 0x1, RZ ;  /* 0x000000010b0a7819 */ /* 0x000fe400000006ff */
[----:B------:R-:W-:Y:S01]  /*06c0*/  SGXT.U32 R6, R9, 0x2 ;  /* 0x000000020906781a */ /* 0x000fe20000000000 */
[----:B------:R-:W-:Y:S01]  /*06d0*/  IMAD.HI R9, R12, 0x2, RZ ;  /* 0x000000020c097827 */ /* 0x000fe200078e02ff */
[--C-:B------:R-:W-:Y:S02]  /*06e0*/  LOP3.LUT R3, R4, 0x30, R17.reuse, 0x78, !PT ;  /* 0x0000003004037812 */ /* 0x100fe400078e7811 */
[----:B------:R-:W-:Y:S02]  /*06f0*/  LEA R12, R5, R16, 0x3 ;  /* 0x00000010050c7211 */ /* 0x000fe400078e18ff */
[----:B------:R-:W-:Y:S01]  /*0700*/  LOP3.LUT R4, R14, 0x30, R17, 0x78, !PT ;  /* 0x000000300e047812 */ /* 0x000fe200078e7811 */
[----:B------:R-:W-:Y:S01]  /*0710*/  IMAD.HI R14, R11, 0x2, RZ ;  /* 0x000000020b0e7827 */ /* 0x000fe200078e02ff */
[----:B----4-:R-:W-:-:S02]  /*0720*/  IADD3 R100, P0, P1, R10, UR12, R7 ;  /* 0x0000000c0a647c10 */ /* 0x010fc4000f91e007 */
[----:B------:R-:W-:Y:S01]  /*0730*/  LEA.HI R10, R19, 0x38, RZ, 0x1b ;  /* 0x00000038130a7811 */ /* 0x000fe200078fd8ff */
[----:B-----5:R-:W-:Y:S01]  /*0740*/  IMAD R11, R6, R21, RZ ;  /* 0x00000015060b7224 */ /* 0x020fe200078e02ff */
[C---:B------:R-:W-:Y:S02]  /*0750*/  LEA R6, R5.reuse, R12, 0x3 ;  /* 0x0000000c05067211 */ /* 0x040fe400078e18ff */
[----:B------:R-:W-:Y:S01]  /*0760*/  LEA R128, P2, R12, R119, 0x1 ;  /* 0x000000770c807211 */ /* 0x000fe200078408ff */
[----:B------:R-:W-:Y:S01]  /*0770*/  IMAD R7, R10, R5, RZ ;  /* 0x000000050a077224 */ /* 0x000fe200078e02ff */
[----:B------:R-:W-:Y:S02]  /*0780*/  IADD3.X R18, PT, PT, R14, UR13, R9, P0, P1 ;  /* 0x0000000d0e127c10 */ /* 0x000fe400087e2409 */
[----:B------:R-:W-:Y:S02]  /*0790*/  LEA R10, R5, R6, 0x4 ;  /* 0x00000006050a7211 */ /* 0x000fe400078e20ff */
[----:B------:R-:W-:-:S02]  /*07a0*/  LEA R9, R21, R11, 0x2 ;  /* 0x0000000b15097211 */ /* 0x000fc400078e10ff */
[-C--:B------:R-:W-:Y:S02]  /*07b0*/  LEA R130, P1, R16, R119.reuse, 0x1 ;  /* 0x0000007710827211 */ /* 0x080fe400078208ff */
[----:B------:R-:W-:Y:S02]  /*07c0*/  LEA R126, P3, R6, R119, 0x1 ;  /* 0x00000077067e7211 */ /* 0x000fe400078608ff */
[----:B------:R-:W-:Y:S02]  /*07d0*/  LEA.HI.X.SX32 R129, R12, R15, 0x1, P2 ;  /* 0x0000000f0c817211 */ /* 0x000fe400010f0eff */
[----:B------:R-:W-:Y:S02]  /*07e0*/  LEA R116, P5, R7, R119, 0x1 ;  /* 0x0000007707747211 */ /* 0x000fe400078a08ff */
[----:B------:R-:W-:Y:S02]  /*07f0*/  LEA R12, R5, R10, 0x3 ;  /* 0x0000000a050c7211 */ /* 0x000fe400078e18ff */
[----:B------:R-:W-:-:S02]  /*0800*/  LEA R14, R21, R9, 0x2 ;  /* 0x00000009150e7211 */ /* 0x000fc400078e10ff */
[-C--:B------:R-:W-:Y:S02]  /*0810*/  LEA.HI.X.SX32 R131, R16, R15.reuse, 0x1, P1 ;  /* 0x0000000f10837211 */ /* 0x080fe400008f0eff */
[-C--:B------:R-:W-:Y:S02]  /*0820*/  LEA.HI.X.SX32 R127, R6, R15.reuse, 0x1, P3 ;  /* 0x0000000f067f7211 */ /* 0x080fe400018f0eff */
[----:B------:R-:W-:Y:S02]  /*0830*/  LEA.HI.X.SX32 R117, R7, R15, 0x1, P5 ;  /* 0x0000000f07757211 */ /* 0x000fe400028f0eff */
[----:B------:R-:W-:Y:S02]  /*0840*/  LEA R6, R5, R12, 0x3 ;  /* 0x0000000c05067211 */ /* 0x000fe400078e18ff */
[----:B------:R-:W-:Y:S02]  /*0850*/  LEA R122, P1, R10, R119, 0x1 ;  /* 0x000000770a7a7211 */ /* 0x000fe400078208ff */
[----:B------:R-:W-:-:S02]  /*0860*/  LEA R7, R21, R14, 0x2 ;  /* 0x0000000e15077211 */ /* 0x000fc400078e10ff */
[----:B------:R-:W-:Y:S02]  /*0870*/  LEA R118, P3, R6, R119, 0x1 ;  /* 0x0000007706767211 */ /* 0x000fe400078608ff */
[----:B------:R-:W-:Y:S02]  /*0880*/  LEA.HI.X.SX32 R123, R10, R15, 0x1, P1 ;  /* 0x0000000f0a7b7211 */ /* 0x000fe400008f0eff */
[----:B------:R-:W-:Y:S02]  /*0890*/  LEA R10, R21, R7, 0x2 ;  /* 0x00000007150a7211 */ /* 0x000fe400078e10ff */
[-C--:B------:R-:W-:Y:S02]  /*08a0*/  LEA R124, P4, R20, R119.reuse, 0x1 ;  /* 0x00000077147c7211 */ /* 0x080fe400078808ff */
[----:B------:R-:W-:Y:S02]  /*08b0*/  LEA R120, P2, R12, R119, 0x1 ;  /* 0x000000770c787211 */ /* 0x000fe400078408ff */
[----:B------:R-:W-:-:S02]  /*08c0*/  LEA R114, P0, R11, R100, 0x1 ;  /* 0x000000640b727211 */ /* 0x000fc400078008ff */
[-C--:B------:R-:W-:Y:S02]  /*08d0*/  LEA.HI.X.SX32 R119, R6, R15.reuse, 0x1, P3 ;  /* 0x0000000f06777211 */ /* 0x080fe400018f0eff */
[----:B------:R-:W-:Y:S02]  /*08e0*/  LEA R6, R21, R10, 0x2 ;  /* 0x0000000a15067211 */ /* 0x000fe400078e10ff */
[----:B------:R-:W-:Y:S02]  /*08f0*/  LEA.HI.X.SX32 R121, R12, R15, 0x1, P2 ;  /* 0x0000000f0c797211 */ /* 0x000fe400010f0eff */
[----:B------:R-:W-:Y:S02]  /*0900*/  LEA.HI.X.SX32 R115, R11, R18, 0x1, P0 ;  /* 0x000000120b737211 */ /* 0x000fe400000f0eff */
[----:B------:R-:W-:Y:S02]  /*0910*/  LEA R108, P2, R7, R100, 0x1 ;  /* 0x00000064076c7211 */ /* 0x000fe400078408ff */
[----:B------:R-:W-:-:S02]  /*0920*/  LEA R11, R21, R6, 0x2 ;  /* 0x00000006150b7211 */ /* 0x000fc400078e10ff */
[-C--:B------:R-:W-:Y:S02]  /*0930*/  LEA R112, P1, R9, R100.reuse, 0x1 ;  /* 0x0000006409707211 */ /* 0x080fe400078208ff */
[C---:B------:R-:W-:Y:S02]  /*0940*/  LEA R110, P0, R14.reuse, R100, 0x1 ;  /* 0x000000640e6e7211 */ /* 0x040fe400078008ff */
[-C--:B------:R-:W-:Y:S02]  /*0950*/  LEA.HI.X.SX32 R109, R7, R18.reuse, 0x1, P2 ;  /* 0x00000012076d7211 */ /* 0x080fe400010f0eff */
[----:B------:R-:W-:Y:S02]  /*0960*/  LEA R7, R21, R11, 0x2 ;  /* 0x0000000b15077211 */ /* 0x000fe400078e10ff */
[-C--:B------:R-:W-:Y:S02]  /*0970*/  LEA.HI.X.SX32 R113, R9, R18.reuse, 0x1, P1 ;  /* 0x0000001209717211 */ /* 0x080fe400008f0eff */
[----:B------:R-:W-:-:S02]  /*0980*/  LEA.HI.X.SX32 R111, R14, R18, 0x1, P0 ;  /* 0x000000120e6f7211 */ /* 0x000fc400000f0eff */
[-C--:B------:R-:W-:Y:S02]  /*0990*/  LEA R106, P0, R10, R100.reuse, 0x1 ;  /* 0x000000640a6a7211 */ /* 0x080fe400078008ff */
[-C--:B------:R-:W-:Y:S02]  /*09a0*/  LEA R104, P1, R6, R100.reuse, 0x1 ;  /* 0x0000006406687211 */ /* 0x080fe400078208ff */
[-C--:B------:R-:W-:Y:S02]  /*09b0*/  LEA R102, P2, R11, R100.reuse, 0x1 ;  /* 0x000000640b667211 */ /* 0x080fe400078408ff */
[----:B------:R-:W-:Y:S02]  /*09c0*/  LEA R100, P3, R7, R100, 0x1 ;  /* 0x0000006407647211 */ /* 0x000fe400078608ff */
[-C--:B------:R-:W-:Y:S02]  /*09d0*/  LEA.HI.X.SX32 R107, R10, R18.reuse, 0x1, P0 ;  /* 0x000000120a6b7211 */ /* 0x080fe400000f0eff */
[----:B------:R-:W-:-:S02]  /*09e0*/  LEA.HI.X.SX32 R105, R6, R18, 0x1, P1 ;  /* 0x0000001206697211 */ /* 0x000fc400008f0eff */
[-C--:B------:R-:W-:Y:S02]  /*09f0*/  LEA.HI.X.SX32 R103, R11, R18.reuse, 0x1, P2 ;  /* 0x000000120b677211 */ /* 0x080fe400010f0eff */
[----:B------:R-:W-:Y:S02]  /*0a00*/  LEA.HI.X.SX32 R101, R7, R18, 0x1, P3 ;  /* 0x0000001207657211 */ /* 0x000fe400018f0eff */
[----:B------:R-:W-:Y:S02]  /*0a10*/  LEA.HI.X.SX32 R125, R20, R15, 0x1, P4 ;  /* 0x0000000f147d7211 */ /* 0x000fe400020f0eff */
[----:B------:R-:W-:Y:S02]  /*0a20*/  LOP3.LUT R9, R2, 0x40, RZ, 0x3c, !PT ;  /* 0x0000004002097812 */ /* 0x000fe400078e3cff */
[----:B------:R-:W-:Y:S02]  /*0a30*/  MOV R7, 0x3f800000 ;  /* 0x3f80000000077802 */ /* 0x000fe40000000f00 */
[----:B------:R-:W-:-:S02]  /*0a40*/  MOV R12, RZ ;  /* 0x000000ff000c7202 */ /* 0x000fc40000000f00 */
[----:B------:R-:W-:Y:S02]  /*0a50*/  MOV R6, RZ ;  /* 0x000000ff00067202 */ /* 0x000fe40000000f00 */
[----:B------:R-:W-:Y:S02]  /*0a60*/  MOV R11, 0x3f800000 ;  /* 0x3f800000000b7802 */ /* 0x000fe40000000f00 */
[----:B0-----:R-:W-:-:S07]  /*0a70*/  LOP3.LUT R10, R4, 0x40, RZ, 0x3c, !PT ;  /* 0x00000040040a7812 */ /* 0x001fce00078e3cff */
.L_x_1:
[----:B------:R-:W-:-:S04]  /*0a80*/  IMAD.WIDE R14, R12, 0x2, R130 ;  /* 0x000000020c0e7825 */ /* 0x000fc800078e0282 */
[C---:B------:R-:W-:Y:S02]  /*0a90*/  IMAD.WIDE R16, R12.reuse, 0x2, R128 ;  /* 0x000000020c107825 */ /* 0x040fe400078e0280 */
[----:B------:R-:W2:Y:S02]  /*0aa0*/  LDG.E.U16 R15, desc[UR10][R14.64] ;  /* 0x0000000a0e0f7981 */ /* 0x000ea4000c1e1500 */
[C---:B------:R-:W-:Y:S02]  /*0ab0*/  IMAD.WIDE R18, R12.reuse, 0x2, R126 ;  /* 0x000000020c127825 */ /* 0x040fe400078e027e */
[----:B------:R-:W3:Y:S02]  /*0ac0*/  LDG.E.U16 R17, desc[UR10][R16.64] ;  /* 0x0000000a10117981 */ /* 0x000ee4000c1e1500 */
[C---:B------:R-:W-:Y:S02]  /*0ad0*/  IMAD.WIDE R20, R12.reuse, 0x2, R124 ;  /* 0x000000020c147825 */ /* 0x040fe400078e027c */
[----:B------:R-:W4:Y:S02]  /*0ae0*/  LDG.E.U16 R19, desc[UR10][R18.64] ;  /* 0x0000000a12137981 */ /* 0x000f24000c1e1500 */
[----:B------:R-:W-:-:S02]  /*0af0*/  IMAD.WIDE R22, R12, 0x2, R122 ;  /* 0x000000020c167825 */ /* 0x000fc400078e027a */
[----:B------:R-:W5:Y:S02]  /*0b00*/  LDG.E.U16 R21, desc[UR10][R20.64] ;  /* 0x0000000a14157981 */ /* 0x000f64000c1e1500 */
[C---:B------:R-:W-:Y:S02]  /*0b10*/  IMAD.WIDE R24, R12.reuse, 0x2, R120 ;  /* 0x000000020c187825 */ /* 0x040fe400078e0278 */
[----:B------:R-:W5:Y:S02]  /*0b20*/  LDG.E.U16 R23, desc[UR10][R22.64] ;  /* 0x0000000a16177981 */ /* 0x000f64000c1e1500 */
[C---:B------:R-:W-:Y:S02]  /*0b30*/  IMAD.WIDE R26, R12.reuse, 0x2, R118 ;  /* 0x000000020c1a7825 */ /* 0x040fe400078e0276 */
[----:B------:R-:W5:Y:S02]  /*0b40*/  LDG.E.U16 R25, desc[UR10][R24.64] ;  /* 0x0000000a18197981 */ /* 0x000f64000c1e1500 */
[----:B------:R-:W-:-:S02]  /*0b50*/  IMAD.WIDE R28, R12, 0x2, R116 ;  /* 0x000000020c1c7825 */ /* 0x000fc400078e0274 */
[----:B------:R-:W5:Y:S04]  /*0b60*/  LDG.E.U16 R27, desc[UR10][R26.64] ;  /* 0x0000000a1a1b7981 */ /* 0x000f68000c1e1500 */
[----:B------:R-:W5:Y:S01]  /*0b70*/  LDG.E.U16 R29, desc[UR10][R28.64] ;  /* 0x0000000a1c1d7981 */ /* 0x000f62000c1e1500 */
[----:B------:R-:W-:Y:S01]  /*0b80*/  BAR.SYNC.DEFER_BLOCKING 0x0 ;  /* 0x0000000000007b1d */ /* 0x000fe20000010000 */
[----:B------:R-:W-:-:S04]  /*0b90*/  IMAD.WIDE R48, R6, 0x2, R102 ;  /* 0x0000000206307825 */ /* 0x000fc800078e0266 */
[----:B------:R-:W-:-:S04]  /*0ba0*/  IMAD.WIDE R60, R6, 0x2, R108 ;  /* 0x00000002063c7825 */ /* 0x000fc800078e026c */
[----:B------:R-:W-:-:S04]  /*0bb0*/  IMAD.WIDE R80, R6, 0x2, R104 ;  /* 0x0000000206507825 */ /* 0x000fc800078e0268 */
[C---:B------:R-:W-:Y:S01]  /*0bc0*/  IMAD.WIDE R82, R6.reuse, 0x2, R100 ;  /* 0x0000000206527825 */ /* 0x040fe200078e0264 */
[----:B--2---:R0:W-:Y:S04]  /*0bd0*/  STS.U16 [R2+UR5], R15 ;  /* 0x0000000f02007988 */ /* 0x0041e80008000405 */
[----:B---3--:R-:W-:Y:S04]  /*0be0*/  STS.U16 [R2+UR5+0x200], R17 ;  /* 0x0002001102007988 */ /* 0x008fe80008000405 */
[----:B----4-:R1:W-:Y:S04]  /*0bf0*/  STS.U16 [R2+UR5+0x400], R19 ;  /* 0x0004001302007988 */ /* 0x0103e80008000405 */
[----:B-----5:R2:W-:Y:S04]  /*0c00*/  STS.U16 [R2+UR5+0x600], R21 ;  /* 0x0006001502007988 */ /* 0x0205e80008000405 */
[----:B------:R-:W-:Y:S04]  /*0c10*/  STS.U16 [R2+UR5+0x800], R23 ;  /* 0x0008001702007988 */ /* 0x000fe80008000405 */
[----:B------:R-:W-:Y:S04]  /*0c20*/  STS.U16 [R2+UR5+0xa00], R25 ;  /* 0x000a001902007988 */ /* 0x000fe80008000405 */
[----:B------:R-:W-:Y:S04]  /*0c30*/  STS.U16 [R2+UR5+0xc00], R27 ;  /* 0x000c001b02007988 */ /* 0x000fe80008000405 */
[----:B------:R-:W-:Y:S01]  /*0c40*/  STS.U16 [R2+UR5+0xe00], R29 ;  /* 0x000e001d02007988 */ /* 0x000fe20008000405 */
[----:B------:R-:W-:Y:S01]  /*0c50*/  BAR.SYNC.DEFER_BLOCKING 0x0 ;  /* 0x0000000000007b1d */ /* 0x000fe20000010000 */
[----:B0-----:R-:W-:-:S04]  /*0c60*/  IMAD.WIDE R14, R6, 0x2, R114 ;  /* 0x00000002060e7825 */ /* 0x001fc800078e0272 */
[----:B-1----:R-:W-:-:S04]  /*0c70*/  IMAD.WIDE R18, R6, 0x2, R110 ;  /* 0x0000000206127825 */ /* 0x002fc800078e026e */
[----:B--2---:R-:W-:-:S04]  /*0c80*/  IMAD.WIDE R20, R6, 0x2, R106 ;  /* 0x0000000206147825 */ /* 0x004fc800078e026a */
[----:B------:R-:W-:Y:S01]  /*0c90*/  IMAD.WIDE R16, R6, 0x2, R112 ;  /* 0x0000000206107825 */ /* 0x000fe200078e0270 */
[----:B------:R-:W2:Y:S04]  /*0ca0*/  LDG.E.U16 R97, desc[UR10][R14.64] ;  /* 0x0000000a0e617981 */ /* 0x000ea8000c1e1500 */
[----:B------:R-:W3:Y:S04]  /*0cb0*/  LDG.E.U16 R95, desc[UR10][R18.64] ;  /* 0x0000000a125f7981 */ /* 0x000ee8000c1e1500 */
[----:B------:R0:W4:Y:S04]  /*0cc0*/  LDG.E.U16 R93, desc[UR10][R20.64] ;  /* 0x0000000a145d7981 */ /* 0x000128000c1e1500 */
[----:B------:R-:W5:Y:S04]  /*0cd0*/  LDG.E.U16 R91, desc[UR10][R48.64] ;  /* 0x0000000a305b7981 */ /* 0x000f68000c1e1500 */
[----:B------:R1:W2:Y:S04]  /*0ce0*/  LDG.E.U16 R94, desc[UR10][R16.64] ;  /* 0x0000000a105e7981 */ /* 0x0002a8000c1e1500 */
[----:B------:R0:W2:Y:S04]  /*0cf0*/  LDG.E.U16 R92, desc[UR10][R60.64] ;  /* 0x0000000a3c5c7981 */ /* 0x0000a8000c1e1500 */
[----:B------:R-:W2:Y:S04]  /*0d00*/  LDG.E.U16 R90, desc[UR10][R80.64] ;  /* 0x0000000a505a7981 */ /* 0x000ea8000c1e1500 */
[----:B------:R0:W2:Y:S04]  /*0d10*/  LDG.E.U16 R88, desc[UR10][R82.64] ;  /* 0x0000000a52587981 */ /* 0x0000a8000c1e1500 */
[----:B------:R-:W-:Y:S04]  /*0d20*/  LDSM.16.MT88.4 R84, [R8+0x1000] ;  /* 0x001000000854783b */ /* 0x000fe80000004200 */
[----:B------:R-:W1:Y:S04]  /*0d30*/  LDSM.16.M88.4 R36, [R3+UR5+0x400] ;  /* 0x000400050324783b */ /* 0x000e680008000200 */
[----:B------:R-:W1:Y:S04]  /*0d40*/  LDSM.16.M88.4 R72, [R3+UR5+0x200] ;  /* 0x000200050348783b */ /* 0x000e680008000200 */
[----:B------:R-:W1:Y:S04]  /*0d50*/  LDSM.16.M88.4 R68, [R3+UR5] ;  /* 0x000000050344783b */ /* 0x000e680008000200 */
[----:B------:R-:W1:Y:S04]  /*0d60*/  LDSM.16.M88.4 R32, [R3+UR5+0x600] ;  /* 0x000600050320783b */ /* 0x000e680008000200 */
[----:B------:R-:W1:Y:S04]  /*0d70*/  LDSM.16.MT88.4 R76, [R8+0x1400] ;  /* 0x00140000084c783b */ /* 0x000e680000004200 */
[----:B------:R-:W1:Y:S04]  /*0d80*/  LDSM.16.M88.4 R28, [R3+UR5+0x800] ;  /* 0x00080005031c783b */ /* 0x000e680008000200 */
[----:B------:R-:W1:Y:S04]  /*0d90*/  LDSM.16.M88.4 R24, [R3+UR5+0xa00] ;  /* 0x000a00050318783b */ /* 0x000e680008000200 */
[----:B0-----:R-:W0:Y:S04]  /*0da0*/  LDSM.16.M88.4 R20, [R3+UR5+0xc00] ;  /* 0x000c00050314783b */ /* 0x001e280008000200 */
[----:B-1----:R-:W1:Y:S01]  /*0db0*/  LDSM.16.M88.4 R16, [R3+UR5+0xe00] ;  /* 0x000e00050310783b */ /* 0x002e620008000200 */
[----:B------:R-:W-:Y:S01]  /*0dc0*/  BAR.SYNC.DEFER_BLOCKING 0x0 ;  /* 0x0000000000007b1d */ /* 0x000fe20000010000 */
[C---:B------:R-:W-:Y:S08]  /*0dd0*/  HMMA.16816.F32.BF16 R60, R84.reuse, R36, RZ ;  /* 0x00000024543c723c */ /* 0x040ff000000418ff */
[C---:B------:R-:W-:Y:S08]  /*0de0*/  HMMA.16816.F32.BF16 R48, R84.reuse, R72, RZ ;  /* 0x000000485430723c */ /* 0x040ff000000418ff */
[C---:B------:R-:W-:Y:S08]  /*0df0*/  HMMA.16816.F32.BF16 R52, R84.reuse, R68, RZ ;  /* 0x000000445434723c */ /* 0x040ff000000418ff */
[----:B------:R-:W-:Y:S08]  /*0e00*/  HMMA.16816.F32.BF16 R80, R84, R32, RZ ;  /* 0x000000205450723c */ /* 0x000ff000000418ff */
[----:B------:R-:W-:Y:S08]  /*0e10*/  HMMA.16816.F32.BF16 R60, R76, R38, R60 ;  /* 0x000000264c3c723c */ /* 0x000ff0000004183c */
[----:B------:R-:W-:Y:S08]  /*0e20*/  HMMA.16816.F32.BF16 R36, R84, R28, RZ ;  /* 0x0000001c5424723c */ /* 0x000ff000000418ff */
[----:B------:R-:W-:Y:S08]  /*0e30*/  HMMA.16816.F32.BF16 R72, R76, R74, R48 ;  /* 0x0000004a4c48723c */ /* 0x000ff00000041830 */
[----:B------:R-:W-:Y:S08]  /*0e40*/  HMMA.16816.F32.BF16 R48, R84, R24, RZ ;  /* 0x000000185430723c */ /* 0x000ff000000418ff */
[----:B------:R-:W-:Y:S08]  /*0e50*/  HMMA.16816.F32.BF16 R68, R76, R70, R52 ;  /* 0x000000464c44723c */ /* 0x000ff00000041834 */
[C---:B0-----:R-:W-:Y:S08]  /*0e60*/  HMMA.16816.F32.BF16 R52, R84.reuse, R20, RZ ;  /* 0x000000145434723c */ /* 0x041ff000000418ff */
[----:B-1----:R-:W-:Y:S08]  /*0e70*/  HMMA.16816.F32.BF16 R84, R84, R16, RZ ;  /* 0x000000105454723c */ /* 0x002ff000000418ff */
[----:B------:R-:W-:Y:S01]  /*0e80*/  HMMA.16816.F32.BF16 R80, R76, R34, R80 ;  /* 0x000000224c50723c */ /* 0x000fe20000041850 */
[----:B------:R-:W-:-:S07]  /*0e90*/  FMUL R14, R68, UR8 ;  /* 0x00000008440e7c20 */ /* 0x000fce0008400000 */
[----:B------:R-:W-:Y:S01]  /*0ea0*/  HMMA.16816.F32.BF16 R36, R76, R30, R36 ;  /* 0x0000001e4c24723c */ /* 0x000fe20000041824 */
[----:B------:R-:W-:Y:S01]  /*0eb0*/  FMUL R15, R69, UR8 ;  /* 0x00000008450f7c20 */ /* 0x000fe20008400000 */
[----:B------:R-:W-:-:S06]  /*0ec0*/  FMUL R16, R72, UR8 ;  /* 0x0000000848107c20 */ /* 0x000fcc0008400000 */
[----:B------:R-:W-:Y:S01]  /*0ed0*/  HMMA.16816.F32.BF16 R48, R76, R26, R48 ;  /* 0x0000001a4c30723c */ /* 0x000fe20000041830 */
[----:B------:R-:W-:Y:S01]  /*0ee0*/  FMUL R17, R73, UR8 ;  /* 0x0000000849117c20 */ /* 0x000fe20008400000 */
[----:B------:R-:W-:-:S06]  /*0ef0*/  FMNMX3 R16, R14, R15, R16, !PT ;  /* 0x0000000f0e107276 */ /* 0x000fcc0007800010 */
[----:B------:R-:W-:Y:S01]  /*0f00*/  HMMA.16816.F32.BF16 R52, R76, R22, R52 ;  /* 0x000000164c34723c */ /* 0x000fe20000041834 */
[----:B------:R-:W-:Y:S01]  /*0f10*/  FMUL R14, R61, UR8 ;  /* 0x000000083d0e7c20 */ /* 0x000fe20008400000 */
[----:B------:R-:W-:-:S06]  /*0f20*/  FMUL R15, R80, UR8 ;  /* 0x00000008500f7c20 */ /* 0x000fcc0008400000 */
[----:B------:R-:W-:Y:S01]  /*0f30*/  HMMA.16816.F32.BF16 R84, R76, R18, R84 ;  /* 0x000000124c54723c */ /* 0x000fe20000041854 */
[----:B------:R-:W-:-:S05]  /*0f40*/  FMUL R18, R60, UR8 ;  /* 0x000000083c127c20 */ /* 0x000fca0008400000 */
[----:B------:R-:W-:Y:S01]  /*0f50*/  FMNMX3 R18, R16, R17, R18, !PT ;  /* 0x0000001110127276 */ /* 0x000fe20007800012 */
[----:B------:R-:W-:Y:S01]  /*0f60*/  FMUL R16, R81, UR8 ;  /* 0x0000000851107c20 */ /* 0x000fe20008400000 */
[----:B------:R-:W-:Y:S02]  /*0f70*/  FMUL R17, R36, UR8 ;  /* 0x0000000824117c20 */ /* 0x000fe40008400000 */
[----:B------:R-:W-:Y:S01]  /*0f80*/  FMNMX3 R18, R18, R14, R15, !PT ;  /* 0x0000000e12127276 */ /* 0x000fe2000780000f */
[----:B------:R-:W-:Y:S01]  /*0f90*/  FMUL R14, R37, UR8 ;  /* 0x00000008250e7c20 */ /* 0x000fe20008400000 */
[----:B------:R-:W-:Y:S02]  /*0fa0*/  FMUL R15, R48, UR8 ;  /* 0x00000008300f7c20 */ /* 0x000fe40008400000 */
[----:B------:R-:W-:Y:S01]  /*0fb0*/  FMNMX3 R16, R18, R16, R17, !PT ;  /* 0x0000001012107276 */ /* 0x000fe20007800011 */
[----:B------:R-:W-:Y:S01]  /*0fc0*/  FMUL R18, R49, UR8 ;  /* 0x0000000831127c20 */ /* 0x000fe20008400000 */
[----:B------:R-:W-:-:S02]  /*0fd0*/  FMUL R17, R52, UR8 ;  /* 0x0000000834117c20 */ /* 0x000fc40008400000 */
[----:B------:R-:W-:Y:S01]  /*0fe0*/  FMNMX3 R15, R16, R14, R15, !PT ;  /* 0x0000000e100f7276 */ /* 0x000fe2000780000f */
[----:B------:R-:W-:Y:S01]  /*0ff0*/  FMUL R14, R84, UR8 ;  /* 0x00000008540e7c20 */ /* 0x000fe20008400000 */
[----:B------:R-:W-:Y:S02]  /*1000*/  FMUL R16, R53, UR8 ;  /* 0x0000000835107c20 */ /* 0x000fe40008400000 */
[----:B------:R-:W-:Y:S01]  /*1010*/  FMNMX3 R17, R15, R18, R17, !PT ;  /* 0x000000120f117276 */ /* 0x000fe20007800011 */
[----:B------:R-:W-:-:S03]  /*1020*/  FMUL R15, R85, UR8 ;  /* 0x00000008550f7c20 */ /* 0x000fc60008400000 */
[----:B------:R-:W-:-:S04]  /*1030*/  FMNMX3 R14, R17, R16, R14, !PT ;  /* 0x00000010110e7276 */ /* 0x000fc8000780000e */
[----:B------:R-:W-:-:S05]  /*1040*/  FMNMX R20, R15, R14, !PT ;  /* 0x0000000e0f147209 */ /* 0x000fca0007800000 */
[----:B------:R-:W0:Y:S01]  /*1050*/  SHFL.BFLY PT, R15, R20, 0x2, 0x1f ;  /* 0x0c401f00140f7f89 */ /* 0x000e2200000e0000 */
[----:B------:R-:W-:Y:S01]  /*1060*/  FMUL R14, R70, UR8 ;  /* 0x00000008460e7c20 */ /* 0x000fe20008400000 */
[----:B------:R-:W-:Y:S01]  /*1070*/  FMUL R16, R74, UR8 ;  /* 0x000000084a107c20 */ /* 0x000fe20008400000 */
[----:B------:R-:W-:Y:S01]  /*1080*/  FMUL R17, R75, UR8 ;  /* 0x000000084b117c20 */ /* 0x000fe20008400000 */
[----:B------:R-:W-:Y:S01]  /*1090*/  FMUL R18, R62, UR8 ;  /* 0x000000083e127c20 */ /* 0x000fe20008400000 */
[----:B0-----:R-:W-:Y:S01]  /*10a0*/  FMNMX R22, R20, R15, !PT ;  /* 0x0000000f14167209 */ /* 0x001fe20007800000 */
        /* <DEDUP_REMOVED lines=10> */
[----:B------:R-:W-:-:S04]  /*1150*/  FMNMX3 R15, R15, R17, R18, !PT ;  /* 0x000000110f0f7276 */ /* 0x000fc80007800012 */
[----:B------:R-:W-:Y:S01]  /*1160*/  FMNMX3 R18, R15, R16, R19, !PT ;  /* 0x000000100f127276 */ /* 0x000fe20007800013 */
[----:B------:R-:W-:Y:S01]  /*1170*/  FMUL R15, R54, UR8 ;  /* 0x00000008360f7c20 */ /* 0x000fe20008400000 */
[----:B------:R-:W-:Y:S01]  /*1180*/  FMUL R19, R51, UR8 ;  /* 0x0000000833137c20 */ /* 0x000fe20008400000 */
[----:B------:R-:W-:Y:S01]  /*1190*/  FMUL R16, R55, UR8 ;  /* 0x0000000837107c20 */ /* 0x000fe20008400000 */
[----:B------:R-:W-:-:S03]  /*11a0*/  FMUL R17, R86, UR8 ;  /* 0x0000000856117c20 */ /* 0x000fc60008400000 */
[----:B------:R-:W-:Y:S01]  /*11b0*/  FMNMX3 R18, R18, R19, R15, !PT ;  /* 0x0000001312127276 */ /* 0x000fe2000780000f */
[----:B------:R-:W-:-:S03]  /*11c0*/  FMUL R15, R87, UR8 ;  /* 0x00000008570f7c20 */ /* 0x000fc60008400000 */
[----:B------:R-:W-:-:S04]  /*11d0*/  FMNMX3 R16, R18, R16, R17, !PT ;  /* 0x0000001012107276 */ /* 0x000fc80007800011 */
[----:B------:R-:W-:-:S05]  /*11e0*/  FMNMX R15, R15, R16, !PT ;  /* 0x000000100f0f7209 */ /* 0x000fca0007800000 */
[----:B------:R-:W0:Y:S04]  /*11f0*/  SHFL.BFLY PT, R16, R15, 0x2, 0x1f ;  /* 0x0c401f000f107f89 */ /* 0x000e2800000e0000 */
[----:B------:R-:W1:Y:S01]  /*1200*/  SHFL.BFLY PT, R21, R22, 0x1, 0x1f ;  /* 0x0c201f0016157f89 */ /* 0x000e6200000e0000 */
[----:B0-----:R-:W-:-:S05]  /*1210*/  FMNMX R18, R15, R16, !PT ;  /* 0x000000100f127209 */ /* 0x001fca0007800000 */
[----:B------:R-:W0:Y:S04]  /*1220*/  SHFL.BFLY PT, R20, R18, 0x1, 0x1f ;  /* 0x0c201f0012147f89 */ /* 0x000e2800000e0000 */
[----:B--2---:R-:W-:Y:S04]  /*1230*/  STS.U16 [R2+UR5], R97 ;  /* 0x0000006102007988 */ /* 0x004fe80008000405 */
[----:B---3--:R-:W-:Y:S04]  /*1240*/  STS.U16 [R2+UR5+0x400], R95 ;  /* 0x0004005f02007988 */ /* 0x008fe80008000405 */
[----:B----4-:R-:W-:Y:S04]  /*1250*/  STS.U16 [R2+UR5+0x800], R93 ;  /* 0x0008005d02007988 */ /* 0x010fe80008000405 */
[----:B-----5:R-:W-:Y:S04]  /*1260*/  STS.U16 [R2+UR5+0xc00], R91 ;  /* 0x000c005b02007988 */ /* 0x020fe80008000405 */
[----:B------:R-:W-:Y:S04]  /*1270*/  STS.U16 [R9+UR5+0x200], R94 ;  /* 0x0002005e09007988 */ /* 0x000fe80008000405 */
[----:B------:R-:W-:Y:S04]  /*1280*/  STS.U16 [R9+UR5+0x600], R92 ;  /* 0x0006005c09007988 */ /* 0x000fe80008000405 */
[----:B------:R-:W-:Y:S04]  /*1290*/  STS.U16 [R9+UR5+0xa00], R90 ;  /* 0x000a005a09007988 */ /* 0x000fe80008000405 */
[----:B------:R-:W-:Y:S01]  /*12a0*/  STS.U16 [R9+UR5+0xe00], R88 ;  /* 0x000e005809007988 */ /* 0x000fe20008000405 */
[----:B------:R-:W-:Y:S01]  /*12b0*/  BAR.SYNC.DEFER_BLOCKING 0x0 ;  /* 0x0000000000007b1d */ /* 0x000fe20000010000 */
[----:B-1----:R-:W-:-:S02]  /*12c0*/  FMNMX3 R14, R22, R21, R99, !PT ;  /* 0x00000015160e7276 */ /* 0x002fc40007800063 */
[----:B0-----:R-:W-:-:S03]  /*12d0*/  FMNMX3 R18, R18, R20, R89, !PT ;  /* 0x0000001412127276 */ /* 0x001fc60007800059 */
[----:B------:R-:W-:-:S04]  /*12e0*/  FADD R20, -R14, R99 ;  /* 0x000000630e147221 */ /* 0x000fc80000000100 */
[----:B------:R-:W-:Y:S01]  /*12f0*/  FMUL R21, R20, 1.4426950216293334961 ;  /* 0x3fb8aa3b14157820 */ /* 0x000fe20000400000 */
[----:B------:R-:W-:Y:S01]  /*1300*/  FFMA R20, R70, UR8, -R18 ;  /* 0x0000000846147c23 */ /* 0x000fe20008000812 */
[--C-:B------:R-:W-:Y:S01]  /*1310*/  FFMA R48, R48, UR8, -R14.reuse ;  /* 0x0000000830307c23 */ /* 0x100fe2000800080e */
[--C-:B------:R-:W-:Y:S02]  /*1320*/  FFMA R72, R72, UR8, -R14.reuse ;  /* 0x0000000848487c23 */ /* 0x100fe4000800080e */
[----:B------:R-:W-:Y:S01]  /*1330*/  FMUL R20, R20, 1.4426950216293334961 ;  /* 0x3fb8aa3b14147820 */ /* 0x000fe20000400000 */
[--C-:B------:R-:W-:Y:S01]  /*1340*/  FFMA R68, R68, UR8, -R14.reuse ;  /* 0x0000000844447c23 */ /* 0x100fe2000800080e */
[--C-:B------:R-:W-:Y:S01]  /*1350*/  FFMA R69, R69, UR8, -R14.reuse ;  /* 0x0000000845457c23 */ /* 0x100fe2000800080e */
[----:B------:R-:W-:Y:S01]  /*1360*/  FMUL R19, R48, 1.4426950216293334961 ;  /* 0x3fb8aa3b30137820 */ /* 0x000fe20000400000 */
[----:B------:R-:W-:Y:S01]  /*1370*/  FMUL R72, R72, 1.4426950216293334961 ;  /* 0x3fb8aa3b48487820 */ /* 0x000fe20000400000 */
[----:B------:R-:W-:Y:S01]  /*1380*/  MUFU.EX2 R70, R21 ;  /* 0x0000001500467308 */ /* 0x000fe20000000800 */
[----:B------:R-:W-:Y:S01]  /*1390*/  FADD R24, -R18, R89 ;  /* 0x0000005912187221 */ /* 0x000fe20000000100 */
[--C-:B------:R-:W-:Y:S01]  /*13a0*/  FFMA R73, R73, UR8, -R14.reuse ;  /* 0x0000000849497c23 */ /* 0x100fe2000800080e */
[--C-:B------:R-:W-:Y:S01]  /*13b0*/  FFMA R49, R49, UR8, -R14.reuse ;  /* 0x0000000831317c23 */ /* 0x100fe2000800080e */
[----:B------:R-:W-:Y:S01]  /*13c0*/  FMUL R68, R68, 1.4426950216293334961 ;  /* 0x3fb8aa3b44447820 */ /* 0x000fe20000400000 */
[----:B------:R-:W-:Y:S01]  /*13d0*/  FMUL R69, R69, 1.4426950216293334961 ;  /* 0x3fb8aa3b45457820 */ /* 0x000fe20000400000 */
[----:B------:R-:W-:Y:S02]  /*13e0*/  LDSM.16.M88.4 R28, [R4+UR5+0x800] ;  /* 0x00080005041c783b */ /* 0x000fe40008000200 */
[----:B------:R0:W-:Y:S01]  /*13f0*/  MUFU.EX2 R48, R20 ;  /* 0x0000001400307308 */ /* 0x0001e20000000800 */
[----:B------:R-:W-:Y:S01]  /*1400*/  FMUL R73, R73, 1.4426950216293334961 ;  /* 0x3fb8aa3b49497820 */ /* 0x000fe20000400000 */
[----:B------:R-:W-:Y:S01]  /*1410*/  FMUL R49, R49, 1.4426950216293334961 ;  /* 0x3fb8aa3b31317820 */ /* 0x000fe20000400000 */
[----:B------:R-:W-:Y:S01]  /*1420*/  FFMA R52, R52, UR8, -R14 ;  /* 0x0000000834347c23 */ /* 0x000fe2000800080e */
[----:B0-----:R-:W0:Y:S04]  /*1430*/  LDSM.16.M88.4 R20, [R4+UR5] ;  /* 0x000000050414783b */ /* 0x001e280008000200 */
[----:B------:R1:W-:Y:S01]  /*1440*/  MUFU.EX2 R98, R72 ;  /* 0x0000004800627308 */ /* 0x0003e20000000800 */
[--C-:B------:R-:W-:Y:S01]  /*1450*/  FFMA R71, R71, UR8, -R18.reuse ;  /* 0x0000000847477c23 */ /* 0x100fe20008000812 */
[--C-:B------:R-:W-:Y:S01]  /*1460*/  FFMA R74, R74, UR8, -R18.reuse ;  /* 0x000000084a4a7c23 */ /* 0x100fe20008000812 */
[----:B------:R-:W-:Y:S01]  /*1470*/  FFMA R75, R75, UR8, -R18 ;  /* 0x000000084b4b7c23 */ /* 0x000fe20008000812 */
[----:B------:R-:W-:Y:S01]  /*1480*/  FFMA R61, R61, UR8, -R14 ;  /* 0x000000083d3d7c23 */ /* 0x000fe2000800080e */
[----:B-1----:R-:W-:-:S03]  /*1490*/  FMUL R72, R24, 1.4426950216293334961 ;  /* 0x3fb8aa3b18487820 */ /* 0x002fc60000400000 */
[----:B------:R-:W-:Y:S01]  /*14a0*/  MUFU.EX2 R79, R68 ;  /* 0x00000044004f7308 */ /* 0x000fe20000000800 */
[----:B------:R-:W1:Y:S01]  /*14b0*/  LDSM.16.M88.4 R24, [R4+UR5+0x400] ;  /* 0x000400050418783b */ /* 0x000e620008000200 */
[----:B------:R-:W-:Y:S01]  /*14c0*/  FMUL R15, R52, 1.4426950216293334961 ;  /* 0x3fb8aa3b340f7820 */ /* 0x000fe20000400000 */
[--C-:B------:R-:W-:Y:S01]  /*14d0*/  FFMA R80, R80, UR8, -R14.reuse ;  /* 0x0000000850507c23 */ /* 0x100fe2000800080e */
[----:B------:R-:W-:-:S04]  /*14e0*/  FFMA R81, R81, UR8, -R14 ;  /* 0x0000000851517c23 */ /* 0x000fc8000800080e */
[----:B------:R-:W-:Y:S01]  /*14f0*/  MUFU.EX2 R96, R69 ;  /* 0x0000004500607308 */ /* 0x000fe20000000800 */
[----:B------:R-:W-:Y:S01]  /*1500*/  FMUL R52, R74, 1.4426950216293334961 ;  /* 0x3fb8aa3b4a347820 */ /* 0x000fe20000400000 */
[----:B------:R-:W-:Y:S01]  /*1510*/  FMUL R75, R75, 1.4426950216293334961 ;  /* 0x3fb8aa3b4b4b7820 */ /* 0x000fe20000400000 */
[----:B------:R-:W-:Y:S01]  /*1520*/  FMUL R77, R61, 1.4426950216293334961 ;  /* 0x3fb8aa3b3d4d7820 */ /* 0x000fe20000400000 */
[----:B------:R-:W-:-:S04]  /*1530*/  FFMA R37, R37, UR8, -R14 ;  /* 0x0000000825257c23 */ /* 0x000fc8000800080e */
[----:B------:R2:W-:Y:S01]  /*1540*/  MUFU.EX2 R76, R49 ;  /* 0x00000031004c7308 */ /* 0x0005e20000000800 */
[----:B------:R-:W-:Y:S01]  /*1550*/  FMUL R61, R80, 1.4426950216293334961 ;  /* 0x3fb8aa3b503d7820 */ /* 0x000fe20000400000 */
[----:B------:R-:W-:-:S06]  /*1560*/  FMUL R80, R81, 1.4426950216293334961 ;  /* 0x3fb8aa3b51507820 */ /* 0x000fcc0000400000 */
[----:B------:R-:W3:Y:S01]  /*1570*/  MUFU.EX2 R73, R73 ;  /* 0x0000004900497308 */ /* 0x000ee20000000800 */
[----:B--2---:R-:W-:Y:S01]  /*1580*/  FMUL R49, R71, 1.4426950216293334961 ;  /* 0x3fb8aa3b47317820 */ /* 0x004fe20000400000 */
[----:B------:R-:W-:-:S06]  /*1590*/  FMUL R37, R37, 1.4426950216293334961 ;  /* 0x3fb8aa3b25257820 */ /* 0x000fcc0000400000 */
[----:B------:R-:W2:Y:S01]  /*15a0*/  MUFU.EX2 R72, R72 ;  /* 0x0000004800487308 */ /* 0x000ea20000000800 */
[--C-:B------:R-:W-:Y:S01]  /*15b0*/  FFMA R60, R60, UR8, -R14.reuse ;  /* 0x000000083c3c7c23 */ /* 0x100fe2000800080e */
[----:B------:R-:W-:-:S06]  /*15c0*/  FFMA R36, R36, UR8, -R14 ;  /* 0x0000000824247c23 */ /* 0x000fcc000800080e */
[----:B------:R-:W4:Y:S01]  /*15d0*/  MUFU.EX2 R49, R49 ;  /* 0x0000003100317308 */ /* 0x000f220000000800 */
[----:B------:R-:W-:-:S07]  /*15e0*/  FMUL R60, R60, 1.4426950216293334961 ;  /* 0x3fb8aa3b3c3c7820 */ /* 0x000fce0000400000 */
[----:B------:R-:W-:Y:S01]  /*15f0*/  MUFU.EX2 R52, R52 ;  /* 0x0000003400347308 */ /* 0x000fe20000000800 */
[----:B------:R-:W-:-:S07]  /*1600*/  FMUL R36, R36, 1.4426950216293334961 ;  /* 0x3fb8aa3b24247820 */ /* 0x000fce0000400000 */
[----:B------:R-:W5:Y:S01]  /*1610*/  MUFU.EX2 R81, R75 ;  /* 0x0000004b00517308 */ /* 0x000f620000000800 */
[--C-:B------:R-:W-:Y:S01]  /*1620*/  FFMA R62, R62, UR8, -R18.reuse ;  /* 0x000000083e3e7c23 */ /* 0x100fe20008000812 */
[----:B------:R-:W-:-:S06]  /*1630*/  FFMA R63, R63, UR8, -R18 ;  /* 0x000000083f3f7c23 */ /* 0x000fcc0008000812 */
[----:B------:R0:W-:Y:S01]  /*1640*/  MUFU.EX2 R78, R37 ;  /* 0x00000025004e7308 */ /* 0x0001e20000000800 */
[--C-:B------:R-:W-:Y:S01]  /*1650*/  FFMA R71, R38, UR8, -R18.reuse ;  /* 0x0000000826477c23 */ /* 0x100fe20008000812 */
[----:B------:R-:W-:Y:S01]  /*1660*/  FFMA R74, R39, UR8, -R18 ;  /* 0x00000008274a7c23 */ /* 0x000fe20008000812 */
[----:B---3--:R-:W-:Y:S01]  /*1670*/  F2FP.BF16.F32.PACK_AB R34, R73, R98 ;  /* 0x000000624922723e */ /* 0x008fe200000010ff */
[----:B0-----:R-:W-:Y:S01]  /*1680*/  FMUL R37, R70, R41 ;  /* 0x0000002946257220 */ /* 0x001fe20000400000 */
[----:B------:R-:W-:-:S03]  /*1690*/  FADD R41, R79, R96 ;  /* 0x000000604f297221 */ /* 0x000fc60000000000 */
[----:B------:R0:W-:Y:S01]  /*16a0*/  MUFU.EX2 R69, R36 ;  /* 0x0000002400457308 */ /* 0x0001e20000000800 */
[----:B------:R-:W-:Y:S01]  /*16b0*/  FMUL R62, R62, 1.4426950216293334961 ;  /* 0x3fb8aa3b3e3e7820 */ /* 0x000fe20000400000 */
[----:B------:R-:W-:Y:S01]  /*16c0*/  FMUL R32, R63, 1.4426950216293334961 ;  /* 0x3fb8aa3b3f207820 */ /* 0x000fe20000400000 */
[----:B------:R-:W-:Y:S01]  /*16d0*/  FFMA R83, R83, UR8, -R18 ;  /* 0x0000000853537c23 */ /* 0x000fe20008000812 */
[C---:B--2---:R-:W-:Y:S01]  /*16e0*/  FMUL R38, R72.reuse, R42 ;  /* 0x0000002a48267220 */ /* 0x044fe20000400000 */
[----:B------:R-:W-:Y:S01]  /*16f0*/  FMUL R39, R72, R43 ;  /* 0x0000002b48277220 */ /* 0x000fe20000400000 */
[----:B------:R-:W-:Y:S01]  /*1700*/  FADD R98, R98, R41 ;  /* 0x0000002962627221 */ /* 0x000fe20000000000 */
[--C-:B------:R-:W-:Y:S01]  /*1710*/  FFMA R84, R84, UR8, -R14.reuse ;  /* 0x0000000854547c23 */ /* 0x100fe2000800080e */
[----:B------:R-:W2:Y:S01]  /*1720*/  MUFU.EX2 R60, R60 ;  /* 0x0000003c003c7308 */ /* 0x000ea20000000800 */
[----:B0-----:R-:W-:Y:S02]  /*1730*/  FMUL R36, R70, R40 ;  /* 0x0000002846247220 */ /* 0x001fe40000400000 */
[----:B------:R-:W0:Y:S01]  /*1740*/  LDSM.16.M88.4 R40, [R4+UR5+0xc00] ;  /* 0x000c00050428783b */ /* 0x000e220008000200 */
[----:B------:R-:W-:Y:S01]  /*1750*/  FFMA R53, R53, UR8, -R14 ;  /* 0x0000000835357c23 */ /* 0x000fe2000800080e */
[----:B------:R-:W-:Y:S01]  /*1760*/  FFMA R82, R82, UR8, -R18 ;  /* 0x0000000852527c23 */ /* 0x000fe20008000812 */
[----:B------:R-:W-:Y:S01]  /*1770*/  FMUL R83, R83, 1.4426950216293334961 ;  /* 0x3fb8aa3b53537820 */ /* 0x000fe20000400000 */
[----:B----4-:R-:W-:Y:S01]  /*1780*/  F2FP.BF16.F32.PACK_AB R33, R49, R48 ;  /* 0x000000303121723e */ /* 0x010fe200000010ff */
[----:B------:R3:W-:Y:S01]  /*1790*/  MUFU.EX2 R75, R32 ;  /* 0x00000020004b7308 */ /* 0x0007e20000000800 */
[----:B-----5:R-:W-:Y:S01]  /*17a0*/  F2FP.BF16.F32.PACK_AB R35, R81, R52 ;  /* 0x000000345123723e */ /* 0x020fe200000010ff */
[----:B------:R-:W-:Y:S01]  /*17b0*/  FMUL R17, R84, 1.4426950216293334961 ;  /* 0x3fb8aa3b54117820 */ /* 0x000fe20000400000 */
[----:B------:R-:W-:Y:S01]  /*17c0*/  FMUL R16, R53, 1.4426950216293334961 ;  /* 0x3fb8aa3b35107820 */ /* 0x000fe20000400000 */
[----:B------:R-:W-:-:S04]  /*17d0*/  FMUL R63, R82, 1.4426950216293334961 ;  /* 0x3fb8aa3b523f7820 */ /* 0x000fc80000400000 */
[----:B------:R-:W4:Y:S01]  /*17e0*/  MUFU.EX2 R77, R77 ;  /* 0x0000004d004d7308 */ /* 0x000f220000000800 */
[----:B---3--:R-:W-:Y:S01]  /*17f0*/  F2FP.BF16.F32.PACK_AB R32, R96, R79 ;  /* 0x0000004f6020723e */ /* 0x008fe200000010ff */
[--C-:B------:R-:W-:Y:S01]  /*1800*/  FFMA R79, R50, UR8, -R18.reuse ;  /* 0x00000008324f7c23 */ /* 0x100fe20008000812 */
[----:B------:R-:W-:Y:S01]  /*1810*/  FFMA R53, R51, UR8, -R18 ;  /* 0x0000000833357c23 */ /* 0x000fe20008000812 */
[----:B------:R-:W-:-:S04]  /*1820*/  FMUL R50, R72, R66 ;  /* 0x0000004248327220 */ /* 0x000fc80000400000 */
[----:B------:R-:W3:Y:S01]  /*1830*/  MUFU.EX2 R62, R62 ;  /* 0x0000003e003e7308 */ /* 0x000ee20000000800 */
[----:B------:R-:W-:Y:S01]  /*1840*/  FMUL R51, R72, R67 ;  /* 0x0000004348337220 */ /* 0x000fe20000400000 */
[----:B------:R-:W-:Y:S01]  /*1850*/  HMMA.16816.F32.BF16 R36, R32, R20, R36 ;  /* 0x000000142024723c */ /* 0x000fe20000041824 */
[----:B------:R-:W-:-:S05]  /*1860*/  FFMA R20, R55, UR8, -R18 ;  /* 0x0000000837147c23 */ /* 0x000fca0008000812 */
[----:B------:R5:W-:Y:S01]  /*1870*/  MUFU.EX2 R84, R83 ;  /* 0x0000005300547308 */ /* 0x000be20000000800 */
[----:B------:R-:W-:-:S07]  /*1880*/  FADD R55, R73, R98 ;  /* 0x0000006249377221 */ /* 0x000fce0000000000 */
[----:B------:R-:W0:Y:S01]  /*1890*/  MUFU.EX2 R61, R61 ;  /* 0x0000003d003d7308 */ /* 0x000e220000000800 */
[----:B-----5:R-:W-:Y:S01]  /*18a0*/  FADD R83, R48, R49 ;  /* 0x0000003130537221 */ /* 0x020fe20000000000 */
[C---:B------:R-:W-:Y:S01]  /*18b0*/  FMUL R48, R70.reuse, R64 ;  /* 0x0000004046307220 */ /* 0x040fe20000400000 */
[----:B------:R-:W-:Y:S01]  /*18c0*/  FMUL R49, R70, R65 ;  /* 0x0000004146317220 */ /* 0x000fe20000400000 */
[----:B------:R-:W-:Y:S01]  /*18d0*/  FMUL R71, R71, 1.4426950216293334961 ;  /* 0x3fb8aa3b47477820 */ /* 0x000fe20000400000 */
[----:B------:R-:W-:-:S03]  /*18e0*/  FADD R64, R52, R83 ;  /* 0x0000005334407221 */ /* 0x000fc60000000000 */
[----:B------:R-:W5:Y:S02]  /*18f0*/  MUFU.EX2 R80, R80 ;  /* 0x0000005000507308 */ /* 0x000f640000000800 */
[----:B-1----:R-:W-:Y:S01]  /*1900*/  HMMA.16816.F32.BF16 R48, R32, R24, R48 ;  /* 0x000000182030723c */ /* 0x002fe20000041830 */
[----:B--2---:R-:W-:-:S05]  /*1910*/  FADD R24, R60, R55 ;  /* 0x000000373c187221 */ /* 0x004fca0000000000 */
[----:B------:R-:W1:Y:S01]  /*1920*/  MUFU.EX2 R63, R63 ;  /* 0x0000003f003f7308 */ /* 0x000e620000000800 */
[----:B------:R-:W-:Y:S01]  /*1930*/  FADD R81, R81, R64 ;  /* 0x0000004051517221 */ /* 0x000fe20000000000 */
[----:B------:R-:W-:Y:S01]  /*1940*/  FMUL R74, R74, 1.4426950216293334961 ;  /* 0x3fb8aa3b4a4a7820 */ /* 0x000fe20000400000 */
[----:B------:R-:W-:Y:S01]  /*1950*/  FMUL R52, R70, R56 ;  /* 0x0000003846347220 */ /* 0x000fe20000400000 */
[C---:B----4-:R-:W-:Y:S01]  /*1960*/  FADD R24, R77.reuse, R24 ;  /* 0x000000184d187221 */ /* 0x050fe20000000000 */
[----:B------:R-:W-:Y:S01]  /*1970*/  F2FP.BF16.F32.PACK_AB R56, R77, R60 ;  /* 0x0000003c4d38723e */ /* 0x000fe200000010ff */
[----:B---3--:R-:W-:Y:S02]  /*1980*/  FADD R60, R62, R81 ;  /* 0x000000513e3c7221 */ /* 0x008fe40000000000 */
[----:B------:R-:W2:Y:S01]  /*1990*/  MUFU.EX2 R71, R71 ;  /* 0x0000004700477308 */ /* 0x000ea20000000800 */
[----:B------:R-:W-:Y:S01]  /*19a0*/  FMUL R73, R79, 1.4426950216293334961 ;  /* 0x3fb8aa3b4f497820 */ /* 0x000fe20000400000 */
[----:B0-----:R-:W-:Y:S01]  /*19b0*/  FADD R25, R61, R24 ;  /* 0x000000183d197221 */ /* 0x001fe20000000000 */
[----:B------:R-:W-:Y:S01]  /*19c0*/  FADD R60, R75, R60 ;  /* 0x0000003c4b3c7221 */ /* 0x000fe20000000000 */
[----:B------:R-:W-:Y:S01]  /*19d0*/  FFMA R21, R54, UR8, -R18 ;  /* 0x0000000836157c23 */ /* 0x000fe20008000812 */
[----:B------:R-:W-:Y:S01]  /*19e0*/  FMUL R82, R53, 1.4426950216293334961 ;  /* 0x3fb8aa3b35527820 */ /* 0x000fe20000400000 */
[----:B------:R-:W-:-:S02]  /*19f0*/  FMUL R55, R72, R59 ;  /* 0x0000003b48377220 */ /* 0x000fc40000400000 */
[----:B------:R-:W-:Y:S01]  /*1a00*/  MUFU.EX2 R19, R19 ;  /* 0x0000001300137308 */ /* 0x000fe20000000800 */
[----:B------:R-:W-:Y:S01]  /*1a10*/  FMUL R53, R70, R57 ;  /* 0x0000003946357220 */ /* 0x000fe20000400000 */
[----:B------:R-:W-:Y:S01]  /*1a20*/  FMUL R54, R72, R58 ;  /* 0x0000003a48367220 */ /* 0x000fe20000400000 */
[----:B-----5:R-:W-:Y:S01]  /*1a30*/  FADD R24, R80, R25 ;  /* 0x0000001950187221 */ /* 0x020fe20000000000 */
[----:B------:R-:W-:Y:S01]  /*1a40*/  FMUL R44, R70, R44 ;  /* 0x0000002c462c7220 */ /* 0x000fe20000400000 */
[----:B------:R-:W-:Y:S01]  /*1a50*/  FMUL R46, R72, R46 ;  /* 0x0000002e482e7220 */ /* 0x000fe20000400000 */
[----:B------:R-:W-:Y:S01]  /*1a60*/  FMUL R45, R70, R45 ;  /* 0x0000002d462d7220 */ /* 0x000fe20000400000 */
[----:B------:R-:W-:Y:S01]  /*1a70*/  FMUL R47, R72, R47 ;  /* 0x0000002f482f7220 */ /* 0x000fe20000400000 */
[----:B------:R-:W0:Y:S01]  /*1a80*/  MUFU.EX2 R74, R74 ;  /* 0x0000004a004a7308 */ /* 0x000e220000000800 */
[----:B-1----:R-:W-:Y:S01]  /*1a90*/  FADD R25, R63, R60 ;  /* 0x0000003c3f197221 */ /* 0x002fe20000000000 */
[----:B------:R-:W-:Y:S01]  /*1aa0*/  FMUL R21, R21, 1.4426950216293334961 ;  /* 0x3fb8aa3b15157820 */ /* 0x000fe20000400000 */
[----:B------:R-:W-:Y:S01]  /*1ab0*/  FFMA R86, R86, UR8, -R18 ;  /* 0x0000000856567c23 */ /* 0x000fe20008000812 */
[----:B------:R-:W-:Y:S01]  /*1ac0*/  FMUL R20, R20, 1.4426950216293334961 ;  /* 0x3fb8aa3b14147820 */ /* 0x000fe20000400000 */
[----:B------:R-:W-:Y:S01]  /*1ad0*/  FFMA R85, R85, UR8, -R14 ;  /* 0x0000000855557c23 */ /* 0x000fe2000800080e */
[----:B------:R-:W-:Y:S01]  /*1ae0*/  FFMA R87, R87, UR8, -R18 ;  /* 0x0000000857577c23 */ /* 0x000fe20008000812 */
[----:B------:R-:W-:Y:S01]  /*1af0*/  LDSM.16.M88.4 R64, [R10+UR5+0x400] ;  /* 0x000400050a40783b */ /* 0x000fe20008000200 */
[----:B------:R-:W1:Y:S01]  /*1b00*/  MUFU.EX2 R73, R73 ;  /* 0x0000004900497308 */ /* 0x000e620000000800 */
[----:B------:R-:W-:Y:S01]  /*1b10*/  FADD R60, R84, R25 ;  /* 0x00000019543c7221 */ /* 0x000fe20000000000 */
[----:B------:R-:W-:Y:S01]  /*1b20*/  HMMA.16816.F32.BF16 R52, R32, R28, R52 ;  /* 0x0000001c2034723c */ /* 0x000fe20000041834 */
[----:B------:R-:W-:-:S05]  /*1b30*/  F2FP.BF16.F32.PACK_AB R58, R80, R61 ;  /* 0x0000003d503a723e */ /* 0x000fca00000010ff */
[----:B------:R-:W3:Y:S01]  /*1b40*/  MUFU.EX2 R82, R82 ;  /* 0x0000005200527308 */ /* 0x000ee20000000800 */
[----:B------:R-:W-:Y:S01]  /*1b50*/  F2FP.BF16.F32.PACK_AB R57, R75, R62 ;  /* 0x0000003e4b39723e */ /* 0x000fe200000010ff */
[----:B--2---:R-:W-:Y:S01]  /*1b60*/  FADD R25, R71, R60 ;  /* 0x0000003c47197221 */ /* 0x004fe20000000000 */
[----:B------:R-:W-:Y:S01]  /*1b70*/  F2FP.BF16.F32.PACK_AB R59, R84, R63 ;  /* 0x0000003f543b723e */ /* 0x000fe200000010ff */
[----:B------:R-:W-:Y:S04]  /*1b80*/  HMMA.16816.F32.BF16 R32, R32, R40, R44 ;  /* 0x000000282020723c */ /* 0x000fe8000004182c */
[----:B------:R2:W-:Y:S01]  /*1b90*/  MUFU.EX2 R28, R21 ;  /* 0x00000015001c7308 */ /* 0x0005e20000000800 */
[----:B------:R-:W-:Y:S01]  /*1ba0*/  FMUL R40, R86, 1.4426950216293334961 ;  /* 0x3fb8aa3b56287820 */ /* 0x000fe20000400000 */
[----:B0-----:R-:W-:-:S06]  /*1bb0*/  FADD R44, R74, R25 ;  /* 0x000000194a2c7221 */ /* 0x001fcc0000000000 */
[----:B------:R-:W0:Y:S01]  /*1bc0*/  MUFU.EX2 R15, R15 ;  /* 0x0000000f000f7308 */ /* 0x000e220000000800 */
[----:B--2---:R-:W-:Y:S01]  /*1bd0*/  FADD R21, R69, R24 ;  /* 0x0000001845157221 */ /* 0x004fe20000000000 */
[----:B------:R-:W-:Y:S01]  /*1be0*/  FMUL R68, R85, 1.4426950216293334961 ;  /* 0x3fb8aa3b55447820 */ /* 0x000fe20000400000 */
[----:B------:R-:W2:Y:S02]  /*1bf0*/  LDSM.16.M88.4 R60, [R10+UR5] ;  /* 0x000000050a3c783b */ /* 0x000ea40008000200 */
[----:B------:R-:W-:-:S03]  /*1c00*/  FADD R24, R78, R21 ;  /* 0x000000154e187221 */ /* 0x000fc60000000000 */
[----:B------:R-:W4:Y:S01]  /*1c10*/  MUFU.EX2 R16, R16 ;  /* 0x0000001000107308 */ /* 0x000f220000000800 */
[----:B------:R-:W-:Y:S01]  /*1c20*/  HMMA.16816.F32.BF16 R36, R56, R22, R36 ;  /* 0x000000163824723c */ /* 0x000fe20000041824 */
[----:B------:R-:W-:Y:S01]  /*1c30*/  FMUL R41, R87, 1.4426950216293334961 ;  /* 0x3fb8aa3b57297820 */ /* 0x000fe20000400000 */
[----:B------:R-:W-:Y:S01]  /*1c40*/  FADD R21, R19, R24 ;  /* 0x0000001813157221 */ /* 0x000fe20000000000 */
[----:B-1----:R-:W-:Y:S02]  /*1c50*/  FADD R23, R73, R44 ;  /* 0x0000002c49177221 */ /* 0x002fe40000000000 */
[----:B------:R-:W-:Y:S02]  /*1c60*/  LDSM.16.M88.4 R44, [R10+UR5+0xc00] ;  /* 0x000c00050a2c783b */ /* 0x000fe40008000200 */
[----:B------:R1:W5:Y:S01]  /*1c70*/  MUFU.EX2 R29, R20 ;  /* 0x00000014001d7308 */ /* 0x0003620000000800 */
[----:B------:R-:W-:Y:S01]  /*1c80*/  FADD R24, R76, R21 ;  /* 0x000000154c187221 */ /* 0x000fe20000000000 */
[----:B---3--:R-:W-:-:S06]  /*1c90*/  FADD R25, R82, R23 ;  /* 0x0000001752197221 */ /* 0x008fcc0000000000 */
[----:B------:R-:W3:Y:S01]  /*1ca0*/  MUFU.EX2 R17, R17 ;  /* 0x0000001100117308 */ /* 0x000ee20000000800 */
[----:B-1----:R-:W-:Y:S07]  /*1cb0*/  LDSM.16.M88.4 R20, [R10+UR5+0x800] ;  /* 0x000800050a14783b */ /* 0x002fee0008000200 */
[----:B------:R-:W1:Y:S01]  /*1cc0*/  MUFU.EX2 R40, R40 ;  /* 0x0000002800287308 */ /* 0x000e620000000800 */
[----:B0-----:R-:W-:Y:S01]  /*1cd0*/  FADD R75, R15, R24 ;  /* 0x000000180f4b7221 */ /* 0x001fe20000000000 */
[----:B------:R-:W-:-:S06]  /*1ce0*/  FADD R80, R28, R25 ;  /* 0x000000191c507221 */ /* 0x000fcc0000000000 */
[----:B------:R-:W0:Y:S08]  /*1cf0*/  MUFU.EX2 R68, R68 ;  /* 0x0000004400447308 */ /* 0x000e300000000800 */
[----:B------:R-:W2:Y:S01]  /*1d00*/  MUFU.EX2 R41, R41 ;  /* 0x0000002900297308 */ /* 0x000ea20000000800 */
[----:B----4-:R-:W-:Y:S01]  /*1d10*/  FADD R24, R16, R75 ;  /* 0x0000004b10187221 */ /* 0x010fe20000000000 */
[----:B-----5:R-:W-:-:S03]  /*1d20*/  FADD R25, R29, R80 ;  /* 0x000000501d197221 */ /* 0x020fc60000000000 */
[----:B---3--:R-:W-:Y:S01]  /*1d30*/  FADD R77, R17, R24 ;  /* 0x00000018114d7221 */ /* 0x008fe20000000000 */
[----:B-1----:R-:W-:-:S03]  /*1d40*/  FADD R24, R40, R25 ;  /* 0x0000001928187221 */ /* 0x002fc60000000000 */
[----:B0-----:R-:W-:Y:S01]  /*1d50*/  FADD R77, R68, R77 ;  /* 0x0000004d444d7221 */ /* 0x001fe20000000000 */
[----:B------:R-:W-:Y:S01]  /*1d60*/  HMMA.16816.F32.BF16 R48, R56, R26, R48 ;  /* 0x0000001a3830723c */ /* 0x000fe20000041830 */
[----:B--2---:R-:W-:-:S07]  /*1d70*/  FADD R75, R41, R24 ;  /* 0x00000018294b7221 */ /* 0x004fce0000000000 */
[C---:B------:R-:W-:Y:S01]  /*1d80*/  HMMA.16816.F32.BF16 R52, R56.reuse, R30, R52 ;  /* 0x0000001e3834723c */ /* 0x040fe20000041834 */
[----:B------:R-:W0:Y:S04]  /*1d90*/  SHFL.BFLY PT, R80, R77, 0x2, 0x1f ;  /* 0x0c401f004d507f89 */ /* 0x000e2800000e0000 */
[----:B------:R-:W1:Y:S03]  /*1da0*/  SHFL.BFLY PT, R30, R75, 0x2, 0x1f ;  /* 0x0c401f004b1e7f89 */ /* 0x000e6600000e0000 */
[----:B------:R-:W-:Y:S01]  /*1db0*/  HMMA.16816.F32.BF16 R32, R56, R42, R32 ;  /* 0x0000002a3820723c */ /* 0x000fe20000041820 */
[----:B------:R-:W-:Y:S02]  /*1dc0*/  F2FP.BF16.F32.PACK_AB R24, R78, R69 ;  /* 0x000000454e18723e */ /* 0x000fe400000010ff */
[----:B------:R-:W-:-:S02]  /*1dd0*/  F2FP.BF16.F32.PACK_AB R25, R74, R71 ;  /* 0x000000474a19723e */ /* 0x000fc400000010ff */
[----:B------:R-:W-:Y:S02]  /*1de0*/  F2FP.BF16.F32.PACK_AB R26, R76, R19 ;  /* 0x000000134c1a723e */ /* 0x000fe400000010ff */
[----:B------:R-:W-:-:S07]  /*1df0*/  F2FP.BF16.F32.PACK_AB R27, R82, R73 ;  /* 0x00000049521b723e */ /* 0x000fce00000010ff */
[----:B------:R-:W-:Y:S01]  /*1e00*/  HMMA.16816.F32.BF16 R36, R24, R60, R36 ;  /* 0x0000003c1824723c */ /* 0x000fe20000041824 */
[----:B0-----:R-:W-:-:S07]  /*1e10*/  FADD R80, R77, R80 ;  /* 0x000000504d507221 */ /* 0x001fce0000000000 */
[----:B------:R-:W-:Y:S01]  /*1e20*/  HMMA.16816.F32.BF16 R48, R24, R64, R48 ;  /* 0x000000401830723c */ /* 0x000fe20000041830 */
[----:B-1----:R-:W-:-:S07]  /*1e30*/  FADD R30, R75, R30 ;  /* 0x0000001e4b1e7221 */ /* 0x002fce0000000000 */
[C---:B------:R-:W-:Y:S08]  /*1e40*/  HMMA.16816.F32.BF16 R52, R24.reuse, R20, R52 ;  /* 0x000000141834723c */ /* 0x040ff00000041834 */
[----:B------:R-:W-:Y:S01]  /*1e50*/  HMMA.16816.F32.BF16 R32, R24, R44, R32 ;  /* 0x0000002c1820723c */ /* 0x000fe20000041820 */
[----:B------:R-:W0:Y:S01]  /*1e60*/  SHFL.BFLY PT, R19, R80, 0x1, 0x1f ;  /* 0x0c201f0050137f89 */ /* 0x000e2200000e0000 */
[----:B------:R-:W-:-:S03]  /*1e70*/  F2FP.BF16.F32.PACK_AB R24, R16, R15 ;  /* 0x0000000f1018723e */ /* 0x000fc600000010ff */
[----:B------:R-:W1:Y:S01]  /*1e80*/  SHFL.BFLY PT, R21, R30, 0x1, 0x1f ;  /* 0x0c201f001e157f89 */ /* 0x000e6200000e0000 */
[----:B------:R-:W-:Y:S02]  /*1e90*/  F2FP.BF16.F32.PACK_AB R25, R29, R28 ;  /* 0x0000001c1d19723e */ /* 0x000fe400000010ff */
[----:B------:R-:W-:Y:S02]  /*1ea0*/  F2FP.BF16.F32.PACK_AB R26, R68, R17 ;  /* 0x00000011441a723e */ /* 0x000fe400000010ff */
[----:B------:R-:W-:Y:S01]  /*1eb0*/  F2FP.BF16.F32.PACK_AB R27, R41, R40 ;  /* 0x00000028291b723e */ /* 0x000fe200000010ff */
[----:B------:R-:W-:-:S06]  /*1ec0*/  UIADD3 UR4, UPT, UPT, UR4, 0x40, URZ ;  /* 0x0000004004047890 */ /* 0x000fcc000fffe0ff */
[----:B------:R-:W-:Y:S01]  /*1ed0*/  HMMA.16816.F32.BF16 R40, R24, R62, R36 ;  /* 0x0000003e1828723c */ /* 0x000fe20000041824 */
[----:B------:R-:W-:-:S07]  /*1ee0*/  UISETP.GE.AND UP0, UPT, UR4, UR7, UPT ;  /* 0x000000070400728c */ /* 0x000fce000bf06270 */
[C---:B------:R-:W-:Y:S08]  /*1ef0*/  HMMA.16816.F32.BF16 R64, R24.reuse, R66, R48 ;  /* 0x000000421840723c */ /* 0x040ff00000041830 */
[C---:B------:R-:W-:Y:S08]  /*1f00*/  HMMA.16816.F32.BF16 R56, R24.reuse, R22, R52 ;  /* 0x000000161838723c */ /* 0x040ff00000041834 */
[----:B------:R-:W-:Y:S01]  /*1f10*/  HMMA.16816.F32.BF16 R44, R24, R46, R32 ;  /* 0x0000002e182c723c */ /* 0x000fe20000041820 */
[----:B0-----:R-:W-:Y:S01]  /*1f20*/  FADD R19, R80, R19 ;  /* 0x0000001350137221 */ /* 0x001fe20000000000 */
[----:B-1----:R-:W-:Y:S01]  /*1f30*/  FADD R21, R30, R21 ;  /* 0x000000151e157221 */ /* 0x002fe20000000000 */
[----:B------:R-:W-:-:S02]  /*1f40*/  LEA R6, R13, R6, 0x6 ;  /* 0x000000060d067211 */ /* 0x000fc400078e30ff */
[----:B------:R-:W-:Y:S01]  /*1f50*/  FFMA R7, R70, R7, R19 ;  /* 0x0000000746077223 */ /* 0x000fe20000000013 */
[----:B------:R-:W-:Y:S01]  /*1f60*/  FFMA R11, R72, R11, R21 ;  /* 0x0000000b480b7223 */ /* 0x000fe20000000015 */
[----:B------:R-:W-:Y:S02]  /*1f70*/  LEA R12, R5, R12, 0x6 ;  /* 0x0000000c050c7211 */ /* 0x000fe400078e30ff */
[----:B------:R-:W-:Y:S02]  /*1f80*/  MOV R99, R14 ;  /* 0x0000000e00637202 */ /* 0x000fe40000000f00 */
[----:B------:R-:W-:Y:S01]  /*1f90*/  MOV R89, R18 ;  /* 0x0000001200597202 */ /* 0x000fe20000000f00 */
[----:B------:R-:W-:Y:S08]  /*1fa0*/  BRA.U !UP0, `(.L_x_1) ;  /* 0xffffffe908b47547 */ /* 0x000ff0000b83ffff */
.L_x_0:
[----:B------:R-:W0:Y:S01]  /*1fb0*/  S2R R2, SR_TID.X ;  /* 0x0000000000027919 */ /* 0x000e220000002100 */
[----:B------:R-:W1:Y:S01]  /*1fc0*/  S2UR UR5, SR_CgaCtaId ;  /* 0x00000000000579c3 */ /* 0x000e620000008800 */
[----:B------:R-:W-:Y:S01]  /*1fd0*/  MOV R10, R7 ;  /* 0x00000007000a7202 */ /* 0x000fe20000000f00 */
[----:B------:R-:W-:Y:S01]  /*1fe0*/  UMOV UR4, 0x400 ;  /* 0x0000040000047882 */ /* 0x000fe20000000000 */
[----:B------:R-:W-:-:S05]  /*1ff0*/  FSETP.GT.AND P0, PT, |R11|, 8.50705917302346158658e+37, PT ;  /* 0x7e8000000b00780b */ /* 0x000fca0003f04200 */
[----:B------:R-:W-:Y:S01]  /*2000*/  BAR.SYNC.DEFER_BLOCKING 0x0 ;  /* 0x0000000000007b1d */ /* 0x000fe20000010000 */
[C---:B------:R-:W-:Y:S02]  /*2010*/  FSETP.GEU.AND P1, PT, R10.reuse, 1.175494350822287508e-38, PT ;  /* 0x008000000a00780b */ /* 0x040fe40003f2e000 */
[----:B------:R-:W-:Y:S02]  /*2020*/  FSETP.GEU.AND P4, PT, |R10|, 1.175494350822287508e-38, PT ;  /* 0x008000000a00780b */ /* 0x000fe40003f8e200 */
[C---:B------:R-:W-:Y:S02]  /*2030*/  FSETP.GEU.AND P3, PT, |R11|.reuse, 1.175494350822287508e-38, PT ;  /* 0x008000000b00780b */ /* 0x040fe40003f6e200 */
[----:B------:R-:W-:Y:S02]  /*2040*/  FSETP.GEU.AND P2, PT, R11, 1.175494350822287508e-38, PT ;  /* 0x008000000b00780b */ /* 0x000fe40003f4e000 */
[----:B------:R-:W-:Y:S01]  /*2050*/  MOV R23, 0x3dc6b27f ;  /* 0x3dc6b27f00177802 */ /* 0x000fe20000000f00 */
[----:B------:R-:W-:Y:S01]  /*2060*/  @P0 FMUL R47, R47, 0.25 ;  /* 0x3e8000002f2f0820 */ /* 0x000fe20000400000 */
[----:B------:R-:W-:Y:S01]  /*2070*/  @P0 FMUL R46, R46, 0.25 ;  /* 0x3e8000002e2e0820 */ /* 0x000fe20000400000 */
[----:B------:R-:W-:Y:S01]  /*2080*/  @P0 FMUL R59, R59, 0.25 ;  /* 0x3e8000003b3b0820 */ /* 0x000fe20000400000 */
[----:B------:R-:W-:Y:S01]  /*2090*/  @P0 FMUL R58, R58, 0.25 ;  /* 0x3e8000003a3a0820 */ /* 0x000fe20000400000 */
[----:B------:R-:W-:Y:S01]  /*20a0*/  @P0 FMUL R67, R67, 0.25 ;  /* 0x3e80000043430820 */ /* 0x000fe20000400000 */
[----:B------:R-:W-:Y:S01]  /*20b0*/  @P0 FMUL R66, R66, 0.25 ;  /* 0x3e80000042420820 */ /* 0x000fe20000400000 */
[----:B------:R-:W-:Y:S01]  /*20c0*/  @P0 FMUL R43, R43, 0.25 ;  /* 0x3e8000002b2b0820 */ /* 0x000fe20000400000 */
[----:B------:R-:W-:Y:S01]  /*20d0*/  @P0 FMUL R42, R42, 0.25 ;  /* 0x3e8000002a2a0820 */ /* 0x000fe20000400000 */
[----:B-1----:R-:W-:Y:S01]  /*20e0*/  ULEA UR8, UR5, UR4, 0x18 ;  /* 0x0000000405087291 */ /* 0x002fe2000f8ec0ff */
[----:B------:R-:W-:Y:S01]  /*20f0*/  @!P3 FMUL R47, R47, 16777216 ;  /* 0x4b8000002f2fb820 */ /* 0x000fe20000400000 */
[----:B------:R-:W-:Y:S01]  /*2100*/  @!P3 FMUL R46, R46, 16777216 ;  /* 0x4b8000002e2eb820 */ /* 0x000fe20000400000 */
[----:B------:R-:W-:Y:S01]  /*2110*/  @!P3 FMUL R59, R59, 16777216 ;  /* 0x4b8000003b3bb820 */ /* 0x000fe20000400000 */
[----:B------:R-:W-:Y:S01]  /*2120*/  @!P3 FMUL R58, R58, 16777216 ;  /* 0x4b8000003a3ab820 */ /* 0x000fe20000400000 */
[----:B------:R-:W-:Y:S01]  /*2130*/  @!P3 FMUL R67, R67, 16777216 ;  /* 0x4b8000004343b820 */ /* 0x000fe20000400000 */
[----:B------:R-:W-:Y:S01]  /*2140*/  @!P3 FMUL R66, R66, 16777216 ;  /* 0x4b8000004242b820 */ /* 0x000fe20000400000 */
[C---:B0-----:R-:W-:Y:S01]  /*2150*/  LOP3.LUT R3, R2.reuse, 0x3f, RZ, 0xc0, !PT ;  /* 0x0000003f02037812 */ /* 0x041fe200078ec0ff */
[----:B------:R-:W-:Y:S01]  /*2160*/  @!P3 FMUL R43, R43, 16777216 ;  /* 0x4b8000002b2bb820 */ /* 0x000fe20000400000 */
[----:B------:R-:W-:Y:S01]  /*2170*/  LOP3.LUT R4, R2, 0xc0, RZ, 0xc0, !PT ;  /* 0x000000c002047812 */ /* 0x000fe200078ec0ff */
[----:B------:R-:W-:Y:S01]  /*2180*/  @!P3 FMUL R42, R42, 16777216 ;  /* 0x4b8000002a2ab820 */ /* 0x000fe20000400000 */
[----:B------:R-:W-:Y:S01]  /*2190*/  SHF.L.U32 R3, R3, 0x3, RZ ;  /* 0x0000000303037819 */ /* 0x000fe200000006ff */
[----:B------:R-:W0:Y:S01]  /*21a0*/  LDCU.64 UR4, c[0x0][0x3e0] ;  /* 0x00007c00ff0477ac */ /* 0x000e220008000a00 */
[----:B------:R-:W-:-:S02]  /*21b0*/  SHF.R.U32.HI R4, RZ, 0x1, R4 ;  /* 0x00000001ff047819 */ /* 0x000fc40000011604 */
[----:B------:R-:W-:Y:S02]  /*21c0*/  SHF.R.U32.HI R5, RZ, 0x1, R2 ;  /* 0x00000001ff057819 */ /* 0x000fe40000011602 */
[----:B------:R-:W-:Y:S01]  /*21d0*/  LOP3.LUT R6, R3, R4, RZ, 0x3c, !PT ;  /* 0x0000000403067212 */ /* 0x000fe200078e3cff */
[----:B------:R-:W-:Y:S01]  /*21e0*/  FMUL R3, R10, 8388608 ;  /* 0x4b0000000a037820 */ /* 0x000fe20000400000 */
[----:B------:R-:W-:Y:S02]  /*21f0*/  SHF.L.U32 R4, R2, 0x7, RZ ;  /* 0x0000000702047819 */ /* 0x000fe400000006ff */
[----:B------:R-:W-:Y:S02]  /*2200*/  LOP3.LUT R8, R5, 0x4, RZ, 0xc0, !PT ;  /* 0x0000000405087812 */ /* 0x000fe400078ec0ff */
[----:B------:R-:W-:Y:S02]  /*2210*/  FSEL R30, R3, R10, !P1 ;  /* 0x0000000a031e7208 */ /* 0x000fe40004800000 */
[----:B------:R-:W-:-:S02]  /*2220*/  LOP3.LUT R5, R4, 0x600, RZ, 0xc0, !PT ;  /* 0x0000060004057812 */ /* 0x000fc400078ec0ff */
[----:B------:R-:W-:Y:S02]  /*2230*/  IADD3 R3, PT, PT, R30, -0x3f3504f3, RZ ;  /* 0xc0cafb0d1e037810 */ /* 0x000fe40007ffe0ff */
[----:B------:R-:W-:Y:S01]  /*2240*/  IADD3 R28, PT, PT, R6, UR8, R5 ;  /* 0x00000008061c7c10 */ /* 0x000fe2000fffe005 */
[----:B------:R-:W-:Y:S01]  /*2250*/  FMUL R5, R11, 8388608 ;  /* 0x4b0000000b057820 */ /* 0x000fe20000400000 */
[----:B------:R-:W-:Y:S01]  /*2260*/  LOP3.LUT R4, R3, 0xff800000, RZ, 0xc0, !PT ;  /* 0xff80000003047812 */ /* 0x000fe200078ec0ff */
[----:B0-----:R-:W-:Y:S01]  /*2270*/  UIMAD UR4, UR6, UR4, URZ ;  /* 0x00000004060472a4 */ /* 0x001fe2000f8e02ff */
[----:B------:R-:W-:Y:S02]  /*2280*/  FSEL R3, RZ, -23, P1 ;  /* 0xc1b80000ff037808 */ /* 0x000fe40000800000 */
[----:B------:R-:W-:Y:S01]  /*2290*/  FSETP.GT.AND P1, PT, |R10|, 8.50705917302346158658e+37, PT ;  /* 0x7e8000000a00780b */ /* 0x000fe20003f24200 */
[----:B------:R-:W-:Y:S01]  /*22a0*/  USHF.L.U32 UR7, UR4, 0x1, URZ ;  /* 0x0000000104077899 */ /* 0x000fe200080006ff */
[----:B------:R-:W-:Y:S01]  /*22b0*/  FSEL R32, R5, R11, !P2 ;  /* 0x0000000b05207208 */ /* 0x000fe20005000000 */
[----:B------:R-:W-:Y:S01]  /*22c0*/  @P0 FMUL R11, R11, 0.25 ;  /* 0x3e8000000b0b0820 */ /* 0x000fe20000400000 */
[----:B------:R-:W-:-:S02]  /*22d0*/  SHF.L.U32 R7, R2, 0x3, RZ ;  /* 0x0000000302077819 */ /* 0x000fc400000006ff */
[-C--:B------:R-:W-:Y:S01]  /*22e0*/  I2FP.F32.S32 R6, R4.reuse ;  /* 0x0000000400067245 */ /* 0x080fe20000201400 */
[----:B------:R-:W-:Y:S01]  /*22f0*/  @!P3 FMUL R11, R11, 16777216 ;  /* 0x4b8000000b0bb820 */ /* 0x000fe20000400000 */
[----:B------:R-:W-:Y:S02]  /*2300*/  LOP3.LUT R7, R7, 0x38, RZ, 0xc0, !PT ;  /* 0x0000003807077812 */ /* 0x000fe400078ec0ff */
[----:B------:R-:W-:Y:S01]  /*2310*/  IADD3 R4, PT, PT, R30, -R4, RZ ;  /* 0x800000041e047210 */ /* 0x000fe20007ffe0ff */
[----:B------:R-:W0:Y:S01]  /*2320*/  MUFU.RCP R5, R11 ;  /* 0x0000000b00057308 */ /* 0x000e220000001000 */
[----:B------:R-:W-:Y:S01]  /*2330*/  IADD3 R29, PT, PT, R8, UR8, R7 ;  /* 0x00000008081d7c10 */ /* 0x000fe2000fffe007 */
[----:B------:R-:W-:Y:S01]  /*2340*/  @P1 FMUL R10, R10, 0.25 ;  /* 0x3e8000000a0a1820 */ /* 0x000fe20000400000 */
[----:B------:R-:W-:Y:S01]  /*2350*/  @P1 FMUL R44, R44, 0.25 ;  /* 0x3e8000002c2c1820 */ /* 0x000fe20000400000 */
[----:B------:R-:W-:Y:S01]  /*2360*/  @P1 FMUL R56, R56, 0.25 ;  /* 0x3e80000038381820 */ /* 0x000fe20000400000 */
[----:B------:R-:W-:Y:S01]  /*2370*/  @P1 FMUL R64, R64, 0.25 ;  /* 0x3e80000040401820 */ /* 0x000fe20000400000 */
[----:B------:R-:W-:Y:S01]  /*2380*/  @!P4 FMUL R10, R10, 16777216 ;  /* 0x4b8000000a0ac820 */ /* 0x000fe20000400000 */
[----:B------:R-:W-:Y:S01]  /*2390*/  @!P4 FMUL R44, R44, 16777216 ;  /* 0x4b8000002c2cc820 */ /* 0x000fe20000400000 */
[----:B------:R-:W-:Y:S01]  /*23a0*/  @!P4 FMUL R56, R56, 16777216 ;  /* 0x4b8000003838c820 */ /* 0x000fe20000400000 */
[----:B------:R-:W-:Y:S01]  /*23b0*/  @P1 FMUL R40, R40, 0.25 ;  /* 0x3e80000028281820 */ /* 0x000fe20000400000 */
[----:B------:R1:W2:Y:S01]  /*23c0*/  MUFU.RCP R9, R10 ;  /* 0x0000000a00097308 */ /* 0x0002a20000001000 */
[----:B------:R-:W-:Y:S01]  /*23d0*/  FFMA.FTZ R3, R6, 1.1920928955078125e-07, R3 ;  /* 0x3400000006037823 */ /* 0x000fe20000010003 */
[----:B------:R-:W-:Y:S01]  /*23e0*/  @!P4 FMUL R64, R64, 16777216 ;  /* 0x4b8000004040c820 */ /* 0x000fe20000400000 */
[----:B------:R-:W-:Y:S01]  /*23f0*/  @!P4 FMUL R40, R40, 16777216 ;  /* 0x4b8000002828c820 */ /* 0x000fe20000400000 */
[----:B------:R-:W-:Y:S01]  /*2400*/  SHF.L.U32 R31, R2, 0x1, RZ ;  /* 0x00000001021f7819 */ /* 0x000fe200000006ff */
[----:B------:R-:W-:Y:S01]  /*2410*/  @P1 FMUL R45, R45, 0.25 ;  /* 0x3e8000002d2d1820 */ /* 0x000fe20000400000 */
[----:B------:R-:W-:Y:S01]  /*2420*/  @P1 FMUL R57, R57, 0.25 ;  /* 0x3e80000039391820 */ /* 0x000fe20000400000 */
[C---:B0-----:R-:W-:Y:S01]  /*2430*/  FMUL R6, R5.reuse, R47 ;  /* 0x0000002f05067220 */ /* 0x041fe20000400000 */
[C---:B------:R-:W-:Y:S01]  /*2440*/  FMUL R13, R5.reuse, R59 ;  /* 0x0000003b050d7220 */ /* 0x040fe20000400000 */
[C---:B-1----:R-:W-:Y:S01]  /*2450*/  FMUL R10, R5.reuse, R46 ;  /* 0x0000002e050a7220 */ /* 0x042fe20000400000 */
[C---:B------:R-:W-:Y:S01]  /*2460*/  FMUL R15, R5.reuse, R58 ;  /* 0x0000003a050f7220 */ /* 0x040fe20000400000 */
[C---:B------:R-:W-:Y:S01]  /*2470*/  FMUL R16, R5.reuse, R67 ;  /* 0x0000004305107220 */ /* 0x040fe20000400000 */
[C---:B------:R-:W-:Y:S01]  /*2480*/  FMUL R17, R5.reuse, R66 ;  /* 0x0000004205117220 */ /* 0x040fe20000400000 */
[C---:B------:R-:W-:Y:S01]  /*2490*/  FMUL R21, R5.reuse, R43 ;  /* 0x0000002b05157220 */ /* 0x040fe20000400000 */
[----:B------:R-:W-:Y:S01]  /*24a0*/  FMUL R20, R5, R42 ;  /* 0x0000002a05147220 */ /* 0x000fe20000400000 */
[----:B------:R-:W-:Y:S01]  /*24b0*/  IADD3 R5, PT, PT, R32, -0x3f3504f3, RZ ;  /* 0xc0cafb0d20057810 */ /* 0x000fe20007ffe0ff */
[----:B------:R-:W-:Y:S01]  /*24c0*/  @P1 FMUL R65, R65, 0.25 ;  /* 0x3e80000041411820 */ /* 0x000fe20000400000 */
[C---:B--2---:R-:W-:Y:S01]  /*24d0*/  FMUL R7, R9.reuse, R44 ;  /* 0x0000002c09077220 */ /* 0x044fe20000400000 */
[C---:B------:R-:W-:Y:S01]  /*24e0*/  FMUL R8, R9.reuse, R56 ;  /* 0x0000003809087220 */ /* 0x040fe20000400000 */
[C---:B------:R-:W-:Y:S01]  /*24f0*/  FMUL R11, R9.reuse, R64 ;  /* 0x00000040090b7220 */ /* 0x040fe20000400000 */
[----:B------:R-:W-:Y:S01]  /*2500*/  FMUL R12, R9, R40 ;  /* 0x00000028090c7220 */ /* 0x000fe20000400000 */
[----:B------:R-:W-:Y:S01]  /*2510*/  @P1 FMUL R41, R41, 0.25 ;  /* 0x3e80000029291820 */ /* 0x000fe20000400000 */
[----:B------:R-:W-:Y:S01]  /*2520*/  SHF.L.U32 R26, R2, 0x2, RZ ;  /* 0x00000002021a7819 */ /* 0x000fe200000006ff */
[----:B------:R-:W-:Y:S01]  /*2530*/  FADD R4, R4, -1 ;  /* 0xbf80000004047421 */ /* 0x000fe20000000000 */
[----:B------:R-:W-:Y:S01]  /*2540*/  F2FP.BF16.F32.PACK_AB R25, R7, R8 ;  /* 0x000000080719723e */ /* 0x000fe200000010ff */
[----:B------:R-:W-:Y:S01]  /*2550*/  @!P4 FMUL R45, R45, 16777216 ;  /* 0x4b8000002d2dc820 */ /* 0x000fe20000400000 */
[----:B------:R-:W-:Y:S01]  /*2560*/  SHF.L.U32 R8, R2, 0x5, RZ ;  /* 0x0000000502087819 */ /* 0x000fe200000006ff */
[----:B------:R-:W-:Y:S01]  /*2570*/  @!P4 FMUL R57, R57, 16777216 ;  /* 0x4b8000003939c820 */ /* 0x000fe20000400000 */
[----:B------:R-:W-:Y:S01]  /*2580*/  LOP3.LUT R7, R5, 0xff800000, RZ, 0xc0, !PT ;  /* 0xff80000005077812 */ /* 0x000fe200078ec0ff */
[----:B------:R-:W-:Y:S01]  /*2590*/  @!P4 FMUL R65, R65, 16777216 ;  /* 0x4b8000004141c820 */ /* 0x000fe20000400000 */
[----:B------:R-:W-:Y:S01]  /*25a0*/  LOP3.LUT R8, R8, 0x260, RZ, 0xc0, !PT ;  /* 0x0000026008087812 */ /* 0x000fe200078ec0ff */
[----:B------:R-:W-:Y:S01]  /*25b0*/  @!P4 FMUL R41, R41, 16777216 ;  /* 0x4b8000002929c820 */ /* 0x000fe20000400000 */
[----:B------:R-:W-:Y:S01]  /*25c0*/  IADD3 R5, PT, PT, R32, -R7, RZ ;  /* 0x8000000720057210 */ /* 0x000fe20007ffe0ff */
[----:B------:R-:W-:Y:S01]  /*25d0*/  FMUL R19, R9, R65 ;  /* 0x0000004109137220 */ /* 0x000fe20000400000 */
[----:B------:R-:W-:Y:S01]  /*25e0*/  F2FP.BF16.F32.PACK_AB R24, R11, R12 ;  /* 0x0000000c0b18723e */ /* 0x000fe200000010ff */
[----:B------:R-:W-:Y:S01]  /*25f0*/  FMUL R12, R9, R57 ;  /* 0x00000039090c7220 */ /* 0x000fe20000400000 */
[----:B------:R-:W-:Y:S01]  /*2600*/  LOP3.LUT R11, R8, 0x38, R31, 0x78, !PT ;  /* 0x00000038080b7812 */ /* 0x000fe200078e781f */
[----:B------:R-:W-:Y:S01]  /*2610*/  FADD R8, R5, -1 ;  /* 0xbf80000005087421 */ /* 0x000fe20000000000 */
[C---:B------:R-:W-:Y:S01]  /*2620*/  FFMA.FTZ R5, R4.reuse, R23, -0.16845393180847167969 ;  /* 0xbe2c7f3004057423 */ /* 0x040fe20000010017 */
[----:B------:R-:W-:Y:S01]  /*2630*/  FMUL R22, R9, R41 ;  /* 0x0000002909167220 */ /* 0x000fe20000400000 */
[----:B------:R-:W-:Y:S01]  /*2640*/  LOP3.LUT R27, R11, 0x80, R26, 0xf8, !PT ;  /* 0x000000800b1b7812 */ /* 0x000fe200078ef81a */
[----:B------:R-:W-:Y:S01]  /*2650*/  FMUL R11, R9, R45 ;  /* 0x0000002d090b7220 */ /* 0x000fe20000400000 */
[----:B------:R-:W-:Y:S01]  /*2660*/  FFMA.FTZ R5, R4, R5, 0.1716887056827545166 ;  /* 0x3e2fcf2a04057423 */ /* 0x000fe20000010005 */
[----:B------:R-:W-:Y:S01]  /*2670*/  FFMA.FTZ R9, R8, R23, -0.16845393180847167969 ;  /* 0xbe2c7f3008097423 */ /* 0x000fe20000010017 */
[----:B------:R-:W-:Y:S01]  /*2680*/  F2FP.BF16.F32.PACK_AB R22, R19, R22 ;  /* 0x000000161316723e */ /* 0x000fe200000010ff */
[----:B------:R0:W-:Y:S01]  /*2690*/  STS.64 [R27+UR8], R24 ;  /* 0x000000181b007988 */ /* 0x0001e20008000a08 */
[----:B------:R-:W-:Y:S01]  /*26a0*/  F2FP.BF16.F32.PACK_AB R23, R11, R12 ;  /* 0x0000000c0b17723e */ /* 0x000fe200000010ff */
[----:B------:R-:W-:Y:S01]  /*26b0*/  FFMA.FTZ R5, R4, R5, -0.17900948226451873779 ;  /* 0xbe374e4304057423 */ /* 0x000fe20000010005 */
[----:B------:R-:W-:Y:S01]  /*26c0*/  F2FP.BF16.F32.PACK_AB R11, R10, R15 ;  /* 0x0000000f0a0b723e */ /* 0x000fe200000010ff */
[----:B------:R-:W-:Y:S01]  /*26d0*/  FFMA.FTZ R9, R8, R9, 0.1716887056827545166 ;  /* 0x3e2fcf2a08097423 */ /* 0x000fe20000010009 */
[----:B------:R-:W-:Y:S01]  /*26e0*/  F2FP.BF16.F32.PACK_AB R10, R17, R20 ;  /* 0x00000014110a723e */ /* 0x000fe200000010ff */
[----:B------:R-:W-:Y:S01]  /*26f0*/  FFMA.FTZ R5, R4, R5, 0.20512372255325317383 ;  /* 0x3e520bf404057423 */ /* 0x000fe20000010005 */
[----:B------:R-:W-:Y:S01]  /*2700*/  F2FP.BF16.F32.PACK_AB R13, R6, R13 ;  /* 0x0000000d060d723e */ /* 0x000fe200000010ff */
[----:B------:R1:W-:Y:S01]  /*2710*/  STS.64 [R27+UR8+0x100], R22 ;  /* 0x000100161b007988 */ /* 0x0003e20008000a08 */
[----:B------:R-:W-:Y:S01]  /*2720*/  LOP3.LUT R15, R27, 0x40, RZ, 0x3c, !PT ;  /* 0x000000401b0f7812 */ /* 0x000fe200078e3cff */
[----:B------:R-:W-:Y:S01]  /*2730*/  FFMA.FTZ R9, R8, R9, -0.17900948226451873779 ;  /* 0xbe374e4308097423 */ /* 0x000fe20000010009 */
[----:B------:R-:W-:Y:S01]  /*2740*/  F2FP.BF16.F32.PACK_AB R12, R16, R21 ;  /* 0x00000015100c723e */ /* 0x000fe200000010ff */
[----:B------:R-:W-:Y:S01]  /*2750*/  FFMA.FTZ R5, R4, R5, -0.24046532809734344482 ;  /* 0xbe763c8b04057423 */ /* 0x000fe20000010005 */
[----:B------:R-:W-:Y:S01]  /*2760*/  ISETP.GE.U32.AND P1, PT, R30, 0x7f800000, PT ;  /* 0x7f8000001e00780c */ /* 0x000fe20003f26070 */
[----:B------:R2:W-:Y:S01]  /*2770*/  STS.64 [R15+UR8+0x400], R10 ;  /* 0x0004000a0f007988 */ /* 0x0005e20008000a08 */
[----:B------:R-:W-:Y:S01]  /*2780*/  FFMA.FTZ R9, R8, R9, 0.20512372255325317383 ;  /* 0x3e520bf408097423 */ /* 0x000fe20000010009 */
[----:B------:R-:W-:Y:S01]  /*2790*/  FFMA.FTZ R5, R4, R5, 0.28857114911079406738 ;  /* 0x3e93bf9904057423 */ /* 0x000fe20000010005 */
[----:B------:R-:W3:Y:S01]  /*27a0*/  LDC.64 R20, c[0x0][0x398] ;  /* 0x0000e600ff147b82 */ /* 0x000ee20000000a00 */
[----:B------:R4:W-:Y:S01]  /*27b0*/  STS.64 [R15+UR8+0x500], R12 ;  /* 0x0005000c0f007988 */ /* 0x0009e20008000a08 */
[----:B------:R-:W-:Y:S01]  /*27c0*/  FFMA.FTZ R9, R8, R9, -0.24046532809734344482 ;  /* 0xbe763c8b08097423 */ /* 0x000fe20000010009 */
[----:B------:R-:W-:Y:S01]  /*27d0*/  FFMA.FTZ R5, R4, R5, -0.36067417263984680176 ;  /* 0xbeb8aa4904057423 */ /* 0x000fe20000010005 */
[----:B------:R-:W-:-:S04]  /*27e0*/  FSEL R6, RZ, -23, P2 ;  /* 0xc1b80000ff067808 */ /* 0x000fc80001000000 */
[----:B------:R-:W-:Y:S01]  /*27f0*/  BAR.SYNC.DEFER_BLOCKING 0x0 ;  /* 0x0000000000007b1d */ /* 0x000fe20000010000 */
[----:B------:R-:W-:Y:S01]  /*2800*/  FFMA.FTZ R9, R8, R9, 0.28857114911079406738 ;  /* 0x3e93bf9908097423 */ /* 0x000fe20000010009 */
[----:B------:R-:W-:Y:S01]  /*2810*/  FFMA.FTZ R5, R4, R5, 0.48089820146560668945 ;  /* 0x3ef6384a04057423 */ /* 0x000fe20000010005 */
[----:B------:R-:W-:Y:S02]  /*2820*/  ISETP.GE.U32.AND P2, PT, R32, 0x7f800000, PT ;  /* 0x7f8000002000780c */ /* 0x000fe40003f46070 */
[----:B------:R-:W-:Y:S01]  /*2830*/  FFMA.FTZ R9, R8, R9, -0.36067417263984680176 ;  /* 0xbeb8aa4908097423 */ /* 0x000fe20000010009 */
[----:B------:R-:W-:Y:S02]  /*2840*/  FFMA.FTZ R5, R4, R5, -0.72134751081466674805 ;  /* 0xbf38aa3b04057423 */ /* 0x000fe40000010005 */
[----:B0-----:R-:W0:Y:S01]  /*2850*/  LDC R24, c[0x0][0x3e8] ;  /* 0x0000fa00ff187b82 */ /* 0x001e220000000800 */
[----:B------:R-:W-:Y:S01]  /*2860*/  I2FP.F32.S32 R7, R7 ;  /* 0x0000000700077245 */ /* 0x000fe20000201400 */
[----:B------:R-:W-:Y:S01]  /*2870*/  FFMA.FTZ R9, R8, R9, 0.48089820146560668945 ;  /* 0x3ef6384a08097423 */ /* 0x000fe20000010009 */
[----:B------:R-:W-:Y:S01]  /*2880*/  FMUL R5, R4, R5 ;  /* 0x0000000504057220 */ /* 0x000fe20000400000 */
[----:B------:R-:W-:-:S02]  /*2890*/  FSETP.NEU.AND P0, PT, R30, RZ, PT ;  /* 0x000000ff1e00720b */ /* 0x000fc40003f0d000 */
[----:B------:R-:W-:Y:S01]  /*28a0*/  FFMA.FTZ R9, R8, R9, -0.72134751081466674805 ;  /* 0xbf38aa3b08097423 */ /* 0x000fe20000010009 */
[----:B------:R-:W-:Y:S01]  /*28b0*/  FMUL R5, R4, R5 ;  /* 0x0000000504057220 */ /* 0x000fe20000400000 */
[----:B------:R-:W-:Y:S01]  /*28c0*/  FFMA.FTZ R6, R7, 1.1920928955078125e-07, R6 ;  /* 0x3400000007067823 */ /* 0x000fe20000010006 */
[----:B------:R-:W-:Y:S01]  /*28d0*/  SHF.R.U32.HI R7, RZ, 0x5, R2 ;  /* 0x00000005ff077819 */ /* 0x000fe20000011602 */
[----:B------:R-:W-:Y:S01]  /*28e0*/  FMUL R9, R8, R9 ;  /* 0x0000000908097220 */ /* 0x000fe20000400000 */
[----:B------:R-:W-:Y:S01]  /*28f0*/  FFMA.FTZ R4, R4, 1.4426950216293334961, R5 ;  /* 0x3fb8aa3b04047823 */ /* 0x000fe20000010005 */
[----:B------:R-:W-:Y:S01]  /*2900*/  @P1 MOV R5, 0x7f800000 ;  /* 0x7f80000000051802 */ /* 0x000fe20000000f00 */
[----:B-1----:R-:W1:Y:S01]  /*2910*/  LDC.64 R22, c[0x0][0x3a0] ;  /* 0x0000e800ff167b82 */ /* 0x002e620000000a00 */
[----:B------:R-:W-:Y:S01]  /*2920*/  FMUL R9, R8, R9 ;  /* 0x0000000908097220 */ /* 0x000fe20000400000 */
[----:B--2---:R-:W-:Y:S01]  /*2930*/  FADD R10, R3, R4 ;  /* 0x00000004030a7221 */ /* 0x004fe20000000000 */
[----:B------:R-:W-:Y:S01]  /*2940*/  IMAD R3, R0, UR5, RZ ;  /* 0x0000000500037c24 */ /* 0x000fe2000f8e02ff */
[----:B------:R-:W2:Y:S01]  /*2950*/  LDS.64 R16, [R28] ;  /* 0x000000001c107984 */ /* 0x000ea20000000a00 */
[----:B------:R-:W-:Y:S01]  /*2960*/  @P1 FFMA.FTZ R10, R30, R5, +INF ;  /* 0x7f8000001e0a1423 */ /* 0x000fe20000010005 */
[----:B------:R-:W-:Y:S01]  /*2970*/  FFMA.FTZ R9, R8, 1.4426950216293334961, R9 ;  /* 0x3fb8aa3b08097823 */ /* 0x000fe20000010009 */
[----:B------:R-:W-:Y:S01]  /*2980*/  @P2 MOV R5, 0x7f800000 ;  /* 0x7f80000000052802 */ /* 0x000fe20000000f00 */
[----:B------:R-:W-:Y:S01]  /*2990*/  UIMAD.WIDE UR4, UR4, 0x2, URZ ;  /* 0x00000002040478a5 */ /* 0x000fe2000f8e02ff */
[----:B------:R-:W-:Y:S01]  /*29a0*/  SGXT.U32 R7, R7, 0x3 ;  /* 0x000000030707781a */ /* 0x000fe20000000000 */
[----:B------:R-:W-:Y:S01]  /*29b0*/  FADD R11, R6, R9 ;  /* 0x00000009060b7221 */ /* 0x000fe20000000000 */
[----:B------:R-:W-:Y:S01]  /*29c0*/  LEA.HI R9, R2, 0x18, RZ, 0x1b ;  /* 0x0000001802097811 */ /* 0x000fe200078fd8ff */
[----:B------:R-:W-:Y:S01]  /*29d0*/  @P2 FFMA.FTZ R11, R32, R5, +INF ;  /* 0x7f800000200b2423 */ /* 0x000fe20000010005 */
[----:B------:R-:W-:-:S02]  /*29e0*/  SHF.L.U32 R5, R3, 0x1, RZ ;  /* 0x0000000103057819 */ /* 0x000fc400000006ff */
[----:B------:R-:W-:Y:S01]  /*29f0*/  LOP3.LUT P2, RZ, R2, 0xe0, RZ, 0xc0, !PT ;  /* 0x000000e002ff7812 */ /* 0x000fe2000784c0ff */
[----:B------:R-:W-:Y:S01]  /*2a00*/  IMAD.HI R2, R3, 0x2, RZ ;  /* 0x0000000203027827 */ /* 0x000fe200078e02ff */
[----:B---3--:R-:W-:Y:S01]  /*2a10*/  IADD3 R6, P3, P4, R5, UR7, R20 ;  /* 0x0000000705067c10 */ /* 0x008fe2000fc7e014 */
[----:B------:R-:W3:Y:S01]  /*2a20*/  LDCU UR7, c[0x0][0x3ec] ;  /* 0x00007d80ff0777ac */ /* 0x000ee20008000800 */
[----:B------:R-:W-:Y:S01]  /*2a30*/  FSETP.NEU.AND P1, PT, R32, RZ, PT ;  /* 0x000000ff2000720b */ /* 0x000fe20003f2d000 */
[-C--:B0-----:R-:W-:Y:S01]  /*2a40*/  IMAD R5, R7, R24.reuse, RZ ;  /* 0x0000001807057224 */ /* 0x081fe200078e02ff */
[----:B------:R-:W-:Y:S01]  /*2a50*/  IADD3.X R20, PT, PT, R2, UR5, R21, P3, P4 ;  /* 0x0000000502147c10 */ /* 0x000fe20009fe8415 */
[----:B------:R-:W-:Y:S01]  /*2a60*/  IMAD R9, R9, R24, RZ ;  /* 0x0000001809097224 */ /* 0x000fe200078e02ff */
[----:B----4-:R-:W-:Y:S02]  /*2a70*/  FSEL R13, R10, -INF , P0 ;  /* 0xff8000000a0d7808 */ /* 0x010fe40000000000 */
[----:B------:R-:W-:-:S02]  /*2a80*/  LEA R7, R24, R5, 0x3 ;  /* 0x0000000518077211 */ /* 0x000fc400078e18ff */
[-C--:B------:R-:W-:Y:S01]  /*2a90*/  LEA R2, P5, R5, R6.reuse, 0x1 ;  /* 0x0000000605027211 */ /* 0x080fe200078a08ff */
[----:B------:R-:W-:Y:S01]  /*2aa0*/  FFMA R10, R13, 0.69314718246459960938, R14 ;  /* 0x3f3172180d0a7823 */ /* 0x000fe2000000000e */
[----:B------:R-:W-:Y:S02]  /*2ab0*/  LEA R12, R24, R7, 0x3 ;  /* 0x00000007180c7211 */ /* 0x000fe400078e18ff */
[-C--:B------:R-:W-:Y:S02]  /*2ac0*/  LEA R8, P4, R9, R6.reuse, 0x1 ;  /* 0x0000000609087211 */ /* 0x080fe400078808ff */
[----:B------:R-:W-:Y:S02]  /*2ad0*/  LEA R4, P3, R7, R6, 0x1 ;  /* 0x0000000607047211 */ /* 0x000fe400078608ff */
[----:B------:R-:W-:Y:S01]  /*2ae0*/  LEA.HI.X.SX32 R3, R5, R20, 0x1, P5 ;  /* 0x0000001405037211 */ /* 0x000fe200028f0eff */
[----:B---3--:R-:W-:Y:S01]  /*2af0*/  UIMAD UR4, UR6, UR7, URZ ;  /* 0x00000007060472a4 */ /* 0x008fe2000f8e02ff */
[----:B------:R-:W-:-:S02]  /*2b00*/  LEA R6, P5, R12, R6, 0x1 ;  /* 0x000000060c067211 */ /* 0x000fc400078a08ff */
[-C--:B------:R-:W-:Y:S01]  /*2b10*/  LEA.HI.X.SX32 R5, R7, R20.reuse, 0x1, P3 ;  /* 0x0000001407057211 */ /* 0x080fe200018f0eff */
[----:B------:R-:W-:Y:S01]  /*2b20*/  USHF.L.U32 UR6, UR4, 0x2, URZ ;  /* 0x0000000204067899 */ /* 0x000fe200080006ff */
[-C--:B------:R-:W-:Y:S01]  /*2b30*/  LEA.HI.X.SX32 R7, R12, R20.reuse, 0x1, P5 ;  /* 0x000000140c077211 */ /* 0x080fe200028f0eff */
[----:B------:R-:W-:Y:S01]  /*2b40*/  UIMAD.WIDE UR4, UR4, 0x4, URZ ;  /* 0x00000004040478a5 */ /* 0x000fe2000f8e02ff */
[----:B------:R-:W-:Y:S01]  /*2b50*/  LEA.HI.X.SX32 R9, R9, R20, 0x1, P4 ;  /* 0x0000001409097211 */ /* 0x000fe200020f0eff */
[----:B--2---:R0:W-:Y:S01]  /*2b60*/  STG.E.U16 desc[UR10][R2.64], R16 ;  /* 0x0000001002007986 */ /* 0x0041e2000c10150a */
[----:B------:R-:W-:Y:S02]  /*2b70*/  PRMT R15, R16, 0x7632, R15 ;  /* 0x00007632100f7816 */ /* 0x000fe4000000000f */
[----:B------:R-:W-:Y:S02]  /*2b80*/  FSEL R11, R11, -INF , P1 ;  /* 0xff8000000b0b7808 */ /* 0x000fe40000800000 */
[C---:B------:R-:W-:Y:S01]  /*2b90*/  SHF.L.U32 R13, R0.reuse, 0x2, RZ ;  /* 0x00000002000d7819 */ /* 0x040fe200000006ff */
[----:B------:R2:W-:Y:S01]  /*2ba0*/  STG.E.U16 desc[UR10][R4.64], R15 ;  /* 0x0000000f04007986 */ /* 0x0005e2000c10150a */
[----:B------:R-:W-:-:S04]  /*2bb0*/  IMAD.HI R0, R0, 0x4, RZ ;  /* 0x0000000400007827 */ /* 0x000fc800078e02ff */
[----:B------:R-:W-:Y:S01]  /*2bc0*/  FFMA R11, R11, 0.69314718246459960938, R18 ;  /* 0x3f3172180b0b7823 */ /* 0x000fe20000000012 */
[----:B------:R-:W-:Y:S01]  /*2bd0*/  LOP3.LUT R26, R26, 0x40, RZ, 0xc0, !PT ;  /* 0x000000401a1a7812 */ /* 0x000fe200078ec0ff */
[----:B------:R-:W-:Y:S01]  /*2be0*/  STG.E.U16 desc[UR10][R6.64], R17 ;  /* 0x0000001106007986 */ /* 0x000fe2000c10150a */
[----:B0-----:R-:W-:Y:S02]  /*2bf0*/  PRMT R3, R17, 0x7632, R3 ;  /* 0x0000763211037816 */ /* 0x001fe40000000003 */
[----:B-1----:R-:W-:Y:S02]  /*2c00*/  IADD3 R2, P0, P1, R13, UR6, R22 ;  /* 0x000000060d027c10 */ /* 0x002fe4000f91e016 */
[----:B------:R-:W-:Y:S01]  /*2c10*/  IADD3 R26, PT, PT, R26, R29, RZ ;  /* 0x0000001d1a1a7210 */ /* 0x000fe20007ffe0ff */
[----:B------:R0:W-:Y:S01]  /*2c20*/  STG.E.U16 desc[UR10][R8.64], R3 ;  /* 0x0000000308007986 */ /* 0x0001e2000c10150a */
[----:B--2---:R-:W-:Y:S01]  /*2c30*/  LOP3.LUT R4, R31, 0x78, RZ, 0xc0, !PT ;  /* 0x000000781f047812 */ /* 0x004fe200078ec0ff */
[----:B------:R-:W-:Y:S01]  /*2c40*/  BAR.SYNC.DEFER_BLOCKING 0x0 ;  /* 0x0000000000007b1d */ /* 0x000fe20000010000 */
[----:B0-----:R-:W-:-:S05]  /*2c50*/  IADD3.X R3, PT, PT, R0, UR5, R23, P0, P1 ;  /* 0x0000000500037c10 */ /* 0x001fca00087e2417 */
[----:B------:R0:W-:Y:S02]  /*2c60*/  STS.64 [R4+UR8], R10 ;  /* 0x0000000a04007988 */ /* 0x0001e40008000a08 */
[----:B------:R-:W-:Y:S06]  /*2c70*/  BAR.SYNC.DEFER_BLOCKING 0x0 ;  /* 0x0000000000007b1d */ /* 0x000fec0000010000 */
[----:B------:R-:W-:Y:S05]  /*2c80*/  @P2 EXIT ;  /* 0x000000000000294d */ /* 0x000fea0003800000 */
[----:B------:R-:W1:Y:S04]  /*2c90*/  LDS R5, [R26] ;  /* 0x000000001a057984 */ /* 0x000e680000000800 */
[----:B-1----:R-:W-:Y:S01]  /*2ca0*/  STG.E desc[UR10][R2.64], R5 ;  /* 0x0000000502007986 */ /* 0x002fe2000c10190a */
[----:B------:R-:W-:Y:S05]  /*2cb0*/  EXIT ;  /* 0x000000000000794d */ /* 0x000fea0003800000 */
.L_x_2:
[----:B------:R-:W-:-:S00]  /*2cc0*/  BRA `(.L_x_2) ;  /* 0xfffffffc00fc7947 */ /* 0x000fc0000383ffff */
[----:B------:R-:W-:-:S00]  /*2cd0*/  NOP ;  /* 0x0000000000007918 */ /* 0x000fc00000000000 */
        /* <DEDUP_REMOVED lines=10> */
.L_x_3:


//--------------------- .nv.global.init           --------------------------
	.section	.nv.global.init,"aw",@progbits
.nv.global.init:
	.type		_$_str,@object
	.size		_$_str,(.L_0 - _$_str)
_$_str:
        /*0000*/ 	.byte	0x5f, 0x5f, 0x43, 0x55, 0x44, 0x41, 0x5f, 0x46, 0x54, 0x5a, 0x00
.L_0:


//--------------------- .nv.shared.attn_fwd       --------------------------
	.section	.nv.shared.attn_fwd,"aw",@nobits
	.sectionflags	@""
	.align	16
	.zero		1024


//--------------------- .nv.shared.reserved.0     --------------------------
	.section	.nv.shared.reserved.0,"aw",@nobits
	.weak		__nv_reservedSMEM_offset_0_alias
	.size		__nv_reservedSMEM_offset_0_alias, 0, 64
	.other		__nv_reservedSMEM_offset_0_alias,@"STO_CUDA_RESERVED_SHARED STV_DEFAULT"
__nv_reservedSMEM_offset_0_alias:
	.zero		0
	.zero		64


//--------------------- .nv.constant0.attn_fwd    --------------------------
	.section	.nv.constant0.attn_fwd,"a",@progbits
	.sectionflags	@""
	.align	4
.nv.constant0.attn_fwd:
	.zero		1032


//--------------------- SYMBOLS --------------------------

	.type		.nv.reservedSmem.offset0,@object
	.size		.nv.reservedSmem.offset0,0x4
	.type		.nv.reservedSmem.cap,@object
	.size		.nv.reservedSmem.cap,0x4
